	.target	sm_90a

	.elftype	@"ET_EXEC"


//--------------------- .note.nv.tkinfo           --------------------------
	.section	.note.nv.tkinfo,"",@"SHT_NOTE"
	.sectionflags	@"SHF_NOTE_NV_TKINFO"
	.tkinfo
        /*0018*/ 	.word	0x00000002
        /*0030*/ 	.string	""
        /*0030*/ 	.string	"ptxas"
        /*0030*/ 	.string	"Cuda compilation tools, release 13.0, V13.0.88"
        /*0030*/ 	.string	"Build cuda_13.0.r13.0/compiler.36424714_0"
        /*0030*/ 	.string	"-arch sm_90a -m 64 "



//--------------------- .note.nv.cuinfo           --------------------------
	.section	.note.nv.cuinfo,"",@"SHT_NOTE"
	.sectionflags	@"SHF_NOTE_NV_CUINFO"
        /*0018*/ 	.short	0x0002
        /*001a*/ 	.short	0x005a
        /*001c*/ 	.short	0x0082
	.zero		2


//--------------------- .nv.info                  --------------------------
	.section	.nv.info,"",@"SHT_CUDA_INFO"
	.align	4


	//----- nvinfo : EIATTR_REGCOUNT
	.align		4
        /*0000*/ 	.byte	0x04, 0x2f
        /*0002*/ 	.short	(.L_15 - .L_14)
	.align		4
.L_14:
        /*0004*/ 	.word	index@(_ZN7cutlass13device_kernelINS_4gemm6kernel13GemmUniversalIN4cute5tupleIJiiiiEEENS1_10collective13CollectiveMmaINS1_34MainloopSm90TmaGmmaWarpSpecializedILi14ENS5_IJNS4_1CILi1EEESB_SB_EEENS1_32KernelTmaWarpSpecializedPingpongEEENS5_IJNSA_ILi64EEESF_NSA_ILi32EEEEEEfNS5_IJlSB_lEEEfSI_NS4_8TiledMMAINS4_8MMA_AtomIJNS4_4SM904GMMA29MMA_64x64x8_F32TF32TF32_SS_TNILNSM_7ScaleInE1ELSO_1EEEEEENS4_6LayoutISC_NS5_IJNSA_ILi0EEESS_SS_EEEEENS5_IJNS4_10UnderscoreESV_SV_EEEEENS4_13SM90_TMA_LOADENS4_14ComposedLayoutINS4_7SwizzleILi3ELi4ELi3EEENS4_18smem_ptr_flag_bitsILi32EEENSR_INS5_IJNSA_ILi8EEESG_EEENS5_IJSG_SB_EEEEEEEvNS4_8identityESY_S18_vS19_EENS_8epilogue10collective6detail29Sm90TmaWarpSpecializedAdapterINS1C_15DefaultEpilogueIfSI_SI_NS1B_6thread17LinearCombinationIfLi1EffLNS1G_9ScaleType4KindE0ELNS_15FloatRoundStyleE2EfEENS1_15EpilogueDefaultEEEEEvvEEEEvNT_6ParamsE)
        /*0008*/ 	.word	0x000000a8


	//----- nvinfo : EIATTR_FRAME_SIZE
	.align		4
.L_15:
        /*000c*/ 	.byte	0x04, 0x11
        /*000e*/ 	.short	(.L_17 - .L_16)
	.align		4
.L_16:
        /*0010*/ 	.word	index@(_ZN7cutlass13device_kernelINS_4gemm6kernel13GemmUniversalIN4cute5tupleIJiiiiEEENS1_10collective13CollectiveMmaINS1_34MainloopSm90TmaGmmaWarpSpecializedILi14ENS5_IJNS4_1CILi1EEESB_SB_EEENS1_32KernelTmaWarpSpecializedPingpongEEENS5_IJNSA_ILi64EEESF_NSA_ILi32EEEEEEfNS5_IJlSB_lEEEfSI_NS4_8TiledMMAINS4_8MMA_AtomIJNS4_4SM904GMMA29MMA_64x64x8_F32TF32TF32_SS_TNILNSM_7ScaleInE1ELSO_1EEEEEENS4_6LayoutISC_NS5_IJNSA_ILi0EEESS_SS_EEEEENS5_IJNS4_10UnderscoreESV_SV_EEEEENS4_13SM90_TMA_LOADENS4_14ComposedLayoutINS4_7SwizzleILi3ELi4ELi3EEENS4_18smem_ptr_flag_bitsILi32EEENSR_INS5_IJNSA_ILi8EEESG_EEENS5_IJSG_SB_EEEEEEEvNS4_8identityESY_S18_vS19_EENS_8epilogue10collective6detail29Sm90TmaWarpSpecializedAdapterINS1C_15DefaultEpilogueIfSI_SI_NS1B_6thread17LinearCombinationIfLi1EffLNS1G_9ScaleType4KindE0ELNS_15FloatRoundStyleE2EfEENS1_15EpilogueDefaultEEEEEvvEEEEvNT_6ParamsE)
        /*0014*/ 	.word	0x00000008


	//----- nvinfo : EIATTR_MIN_STACK_SIZE
	.align		4
.L_17:
        /*0018*/ 	.byte	0x04, 0x12
        /*001a*/ 	.short	(.L_19 - .L_18)
	.align		4
.L_18:
        /*001c*/ 	.word	index@(_ZN7cutlass13device_kernelINS_4gemm6kernel13GemmUniversalIN4cute5tupleIJiiiiEEENS1_10collective13CollectiveMmaINS1_34MainloopSm90TmaGmmaWarpSpecializedILi14ENS5_IJNS4_1CILi1EEESB_SB_EEENS1_32KernelTmaWarpSpecializedPingpongEEENS5_IJNSA_ILi64EEESF_NSA_ILi32EEEEEEfNS5_IJlSB_lEEEfSI_NS4_8TiledMMAINS4_8MMA_AtomIJNS4_4SM904GMMA29MMA_64x64x8_F32TF32TF32_SS_TNILNSM_7ScaleInE1ELSO_1EEEEEENS4_6LayoutISC_NS5_IJNSA_ILi0EEESS_SS_EEEEENS5_IJNS4_10UnderscoreESV_SV_EEEEENS4_13SM90_TMA_LOADENS4_14ComposedLayoutINS4_7SwizzleILi3ELi4ELi3EEENS4_18smem_ptr_flag_bitsILi32EEENSR_INS5_IJNSA_ILi8EEESG_EEENS5_IJSG_SB_EEEEEEEvNS4_8identityESY_S18_vS19_EENS_8epilogue10collective6detail29Sm90TmaWarpSpecializedAdapterINS1C_15DefaultEpilogueIfSI_SI_NS1B_6thread17LinearCombinationIfLi1EffLNS1G_9ScaleType4KindE0ELNS_15FloatRoundStyleE2EfEENS1_15EpilogueDefaultEEEEEvvEEEEvNT_6ParamsE)
        /*0020*/ 	.word	0x00000008
.L_19:


//--------------------- .nv.compat                --------------------------
	.section	.nv.compat,"",@"SHT_CUDA_COMPAT_INFO"
	.align	4
        /*0000*/ 	.byte	0x02, 0x09, 0x01, 0x00, 0x02, 0x02, 0x04, 0x00, 0x02, 0x05, 0x05, 0x00, 0x03, 0x07, 0x01, 0x01
        /*0010*/ 	.byte	0x02, 0x03, 0x01, 0x00, 0x02, 0x06, 0x01, 0x00, 0x04, 0x0b, 0x08, 0x00, 0x00, 0x00, 0x00, 0x00
        /*0020*/ 	.byte	0x00, 0x00, 0x00, 0x00


//--------------------- .nv.info._ZN7cutlass13device_kernelINS_4gemm6kernel13GemmUniversalIN4cute5tupleIJiiiiEEENS1_10collective13CollectiveMmaINS1_34MainloopSm90TmaGmmaWarpSpecializedILi14ENS5_IJNS4_1CILi1EEESB_SB_EEENS1_32KernelTmaWarpSpecializedPingpongEEENS5_IJNSA_ILi64EEESF_NSA_ILi32EEEEEEfNS5_IJlSB_lEEEfSI_NS4_8TiledMMAINS4_8MMA_AtomIJNS4_4SM904GMMA29MMA_64x64x8_F32TF32TF32_SS_TNILNSM_7ScaleInE1ELSO_1EEEEEENS4_6LayoutISC_NS5_IJNSA_ILi0EEESS_SS_EEEEENS5_IJNS4_10UnderscoreESV_SV_EEEEENS4_13SM90_TMA_LOADENS4_14ComposedLayoutINS4_7SwizzleILi3ELi4ELi3EEENS4_18smem_ptr_flag_bitsILi32EEENSR_INS5_IJNSA_ILi8EEESG_EEENS5_IJSG_SB_EEEEEEEvNS4_8identityESY_S18_vS19_EENS_8epilogue10collective6detail29Sm90TmaWarpSpecializedAdapterINS1C_15DefaultEpilogueIfSI_SI_NS1B_6thread17LinearCombinationIfLi1EffLNS1G_9ScaleType4KindE0ELNS_15FloatRoundStyleE2EfEENS1_15EpilogueDefaultEEEEEvvEEEEvNT_6ParamsE --------------------------
	.section	.nv.info._ZN7cutlass13device_kernelINS_4gemm6kernel13GemmUniversalIN4cute5tupleIJiiiiEEENS1_10collective13CollectiveMmaINS1_34MainloopSm90TmaGmmaWarpSpecializedILi14ENS5_IJNS4_1CILi1EEESB_SB_EEENS1_32KernelTmaWarpSpecializedPingpongEEENS5_IJNSA_ILi64EEESF_NSA_ILi32EEEEEEfNS5_IJlSB_lEEEfSI_NS4_8TiledMMAINS4_8MMA_AtomIJNS4_4SM904GMMA29MMA_64x64x8_F32TF32TF32_SS_TNILNSM_7ScaleInE1ELSO_1EEEEEENS4_6LayoutISC_NS5_IJNSA_ILi0EEESS_SS_EEEEENS5_IJNS4_10UnderscoreESV_SV_EEEEENS4_13SM90_TMA_LOADENS4_14ComposedLayoutINS4_7SwizzleILi3ELi4ELi3EEENS4_18smem_ptr_flag_bitsILi32EEENSR_INS5_IJNSA_ILi8EEESG_EEENS5_IJSG_SB_EEEEEEEvNS4_8identityESY_S18_vS19_EENS_8epilogue10collective6detail29Sm90TmaWarpSpecializedAdapterINS1C_15DefaultEpilogueIfSI_SI_NS1B_6thread17LinearCombinationIfLi1EffLNS1G_9ScaleType4KindE0ELNS_15FloatRoundStyleE2EfEENS1_15EpilogueDefaultEEEEEvvEEEEvNT_6ParamsE,"",@"SHT_CUDA_INFO"
	.sectionflags	@""
	.align	4


	//----- nvinfo : EIATTR_CUDA_API_VERSION
	.align		4
        /*0000*/ 	.byte	0x04, 0x37
        /*0002*/ 	.short	(.L_21 - .L_20)
.L_20:
        /*0004*/ 	.word	0x00000082


	//----- nvinfo : EIATTR_KPARAM_INFO
	.align		4
.L_21:
        /*0008*/ 	.byte	0x04, 0x17
        /*000a*/ 	.short	(.L_23 - .L_22)
.L_22:
        /*000c*/ 	.word	0x00000000
        /*0010*/ 	.short	0x0000
        /*0012*/ 	.short	0x0070
        /*0014*/ 	.byte	0x00, 0xf0, 0x01, 0x10


	//----- nvinfo : EIATTR_SPARSE_MMA_MASK
	.align		4
.L_23:
        /*0018*/ 	.byte	0x03, 0x50
        /*001a*/ 	.short	0x0000


	//----- nvinfo : EIATTR_MAXREG_COUNT
	.align		4
        /*001c*/ 	.byte	0x03, 0x1b
        /*001e*/ 	.short	0x00a8


	//----- nvinfo : EIATTR_NUM_BARRIERS
	.align		4
        /*0020*/ 	.byte	0x02, 0x4c
        /*0022*/ 	.byte	0x01
	.zero		1


	//----- nvinfo : EIATTR_EXTERNS
	.align		4
        /*0024*/ 	.byte	0x04, 0x0f
        /*0026*/ 	.short	(.L_25 - .L_24)


	//   ....[0]....
	.align		4
.L_24:
        /*0028*/ 	.word	index@(__assertfail)


	//----- nvinfo : EIATTR_ANNOTATIONS
	.align		4
.L_25:
        /*002c*/ 	.byte	0x04, 0x55
        /*002e*/ 	.short	(.L_27 - .L_26)


	//   ....[0]....
.L_26:
        /*0030*/ 	.word	0x00000001
        /*0034*/ 	.byte	0x40, 0x0c, 0x00, 0x00, 0x01, 0x00, 0x00, 0x00, 0x50, 0x3e, 0x00, 0x00, 0x01, 0x00, 0x00, 0x00
        /*0044*/ 	.byte	0x40, 0x4a, 0x00, 0x00


	//----- nvinfo : EIATTR_MERCURY_ISA_VERSION
	.align		4
.L_27:
        /*0048*/ 	.byte	0x03, 0x5f
        /*004a*/ 	.short	0x0101


	//----- nvinfo : EIATTR_INT_WARP_WIDE_INSTR_OFFSETS
	.align		4
        /*004c*/ 	.byte	0x04, 0x31
        /*004e*/ 	.short	(.L_29 - .L_28)


	//   ....[0]....
.L_28:
        /*0050*/ 	.word	0x00000550


	//   ....[1]....
        /*0054*/ 	.word	0x00000570


	//   ....[2]....
        /*0058*/ 	.word	0x000005f0


	//   ....[3]....
        /*005c*/ 	.word	0x00000600


	//   ....[4]....
        /*0060*/ 	.word	0x00000610


	//   ....[5]....
        /*0064*/ 	.word	0x00000630


	//   ....[6]....
        /*0068*/ 	.word	0x000006c0


	//   ....[7]....
        /*006c*/ 	.word	0x000006e0


	//----- nvinfo : EIATTR_COOP_GROUP_MASK_REGIDS
	.align		4
.L_29:
        /*0070*/ 	.byte	0x04, 0x29
        /*0072*/ 	.short	(.L_31 - .L_30)


	//   ....[0]....
.L_30:
        /*0074*/ 	.word	0xffffffff


	//   ....[1]....
        /*0078*/ 	.word	0xffffffff


	//   ....[2]....
        /*007c*/ 	.word	0xffffffff


	//   ....[3]....
        /*0080*/ 	.word	0xffffffff


	//   ....[4]....
        /*0084*/ 	.word	0xffffffff


	//   ....[5]....
        /*0088*/ 	.word	0xffffffff


	//----- nvinfo : EIATTR_COOP_GROUP_INSTR_OFFSETS
	.align		4
.L_31:
        /*008c*/ 	.byte	0x04, 0x28
        /*008e*/ 	.short	(.L_33 - .L_32)


	//   ....[0]....
.L_32:
        /*0090*/ 	.word	0x00000070


	//   ....[1]....
        /*0094*/ 	.word	0x00000080


	//   ....[2]....
        /*0098*/ 	.word	0x00000140


	//   ....[3]....
        /*009c*/ 	.word	0x00000440


	//   ....[4]....
        /*00a0*/ 	.word	0x00000480


	//   ....[5]....
        /*00a4*/ 	.word	0x000004d0


	//----- nvinfo : EIATTR_REG_RECONFIG
	.align		4
.L_33:
        /*00a8*/ 	.byte	0x01, 0x54
	.zero		2


	//----- nvinfo : EIATTR_SYSCALL_OFFSETS
	.align		4
        /*00ac*/ 	.byte	0x04, 0x46
        /*00ae*/ 	.short	(.L_35 - .L_34)


	//   ....[0]....
.L_34:
        /*00b0*/ 	.word	0x00001780


	//----- nvinfo : EIATTR_MBARRIER_INSTR_OFFSETS
	.align		4
.L_35:
        /*00b4*/ 	.byte	0x04, 0x39
        /*00b6*/ 	.short	(.L_37 - .L_36)


	//   ....[0]....
.L_36:
        /*00b8*/ 	.word	0x00000260
        /*00bc*/ 	.word	0x000000ff
        /*00c0*/ 	.word	0x00000000
        /*00c4*/ 	.short	0x0100
        /*00c6*/ 	.byte	0x08
	.zero		1


	//   ....[1]....
        /*00c8*/ 	.word	0x00000270
        /*00cc*/ 	.word	0x000000ff
        /*00d0*/ 	.word	0x00000070
        /*00d4*/ 	.short	0x0100
        /*00d6*/ 	.byte	0x08
	.zero		1


	//   ....[2]....
        /*00d8*/ 	.word	0x00000280
        /*00dc*/ 	.word	0x000000ff
        /*00e0*/ 	.word	0x00000008
        /*00e4*/ 	.short	0x0100
        /*00e6*/ 	.byte	0x08
	.zero		1


	//   ....[3]....
        /*00e8*/ 	.word	0x00000290
        /*00ec*/ 	.word	0x000000ff
        /*00f0*/ 	.word	0x00000078
        /*00f4*/ 	.short	0x0100
        /*00f6*/ 	.byte	0x08
	.zero		1


	//   ....[4]....
        /*00f8*/ 	.word	0x000002a0
        /*00fc*/ 	.word	0x000000ff
        /*0100*/ 	.word	0x00000010
        /*0104*/ 	.short	0x0100
        /*0106*/ 	.byte	0x08
	.zero		1


	//   ....[5]....
        /*0108*/ 	.word	0x000002b0
        /*010c*/ 	.word	0x000000ff
        /*0110*/ 	.word	0x00000080
        /*0114*/ 	.short	0x0100
        /*0116*/ 	.byte	0x08
	.zero		1


	//   ....[6]....
        /*0118*/ 	.word	0x000002c0
        /*011c*/ 	.word	0x000000ff
        /*0120*/ 	.word	0x00000018
        /*0124*/ 	.short	0x0100
        /*0126*/ 	.byte	0x08
	.zero		1


	//   ....[7]....
        /*0128*/ 	.word	0x000002d0
        /*012c*/ 	.word	0x000000ff
        /*0130*/ 	.word	0x00000088
        /*0134*/ 	.short	0x0100
        /*0136*/ 	.byte	0x08
	.zero		1


	//   ....[8]....
        /*0138*/ 	.word	0x000002e0
        /*013c*/ 	.word	0x000000ff
        /*0140*/ 	.word	0x00000020
        /*0144*/ 	.short	0x0100
        /*0146*/ 	.byte	0x08
	.zero		1


	//   ....[9]....
        /*0148*/ 	.word	0x000002f0
        /*014c*/ 	.word	0x000000ff
        /*0150*/ 	.word	0x00000090
        /*0154*/ 	.short	0x0100
        /*0156*/ 	.byte	0x08
	.zero		1


	//   ....[10]....
        /*0158*/ 	.word	0x00000300
        /*015c*/ 	.word	0x000000ff
        /*0160*/ 	.word	0x00000028
        /*0164*/ 	.short	0x0100
        /*0166*/ 	.byte	0x08
	.zero		1


	//   ....[11]....
        /*0168*/ 	.word	0x00000310
        /*016c*/ 	.word	0x000000ff
        /*0170*/ 	.word	0x00000098
        /*0174*/ 	.short	0x0100
        /*0176*/ 	.byte	0x08
	.zero		1


	//   ....[12]....
        /*0178*/ 	.word	0x00000320
        /*017c*/ 	.word	0x000000ff
        /*0180*/ 	.word	0x00000030
        /*0184*/ 	.short	0x0100
        /*0186*/ 	.byte	0x08
	.zero		1


	//   ....[13]....
        /*0188*/ 	.word	0x00000330
        /*018c*/ 	.word	0x000000ff
        /*0190*/ 	.word	0x000000a0
        /*0194*/ 	.short	0x0100
        /*0196*/ 	.byte	0x08
	.zero		1


	//   ....[14]....
        /*0198*/ 	.word	0x00000340
        /*019c*/ 	.word	0x000000ff
        /*01a0*/ 	.word	0x00000038
        /*01a4*/ 	.short	0x0100
        /*01a6*/ 	.byte	0x08
	.zero		1


	//   ....[15]....
        /*01a8*/ 	.word	0x00000350
        /*01ac*/ 	.word	0x000000ff
        /*01b0*/ 	.word	0x000000a8
        /*01b4*/ 	.short	0x0100
        /*01b6*/ 	.byte	0x08
	.zero		1


	//   ....[16]....
        /*01b8*/ 	.word	0x00000360
        /*01bc*/ 	.word	0x000000ff
        /*01c0*/ 	.word	0x00000040
        /*01c4*/ 	.short	0x0100
        /*01c6*/ 	.byte	0x08
	.zero		1


	//   ....[17]....
        /*01c8*/ 	.word	0x00000370
        /*01cc*/ 	.word	0x000000ff
        /*01d0*/ 	.word	0x000000b0
        /*01d4*/ 	.short	0x0100
        /*01d6*/ 	.byte	0x08
	.zero		1


	//   ....[18]....
        /*01d8*/ 	.word	0x00000380
        /*01dc*/ 	.word	0x000000ff
        /*01e0*/ 	.word	0x00000048
        /*01e4*/ 	.short	0x0100
        /*01e6*/ 	.byte	0x08
	.zero		1


	//   ....[19]....
        /*01e8*/ 	.word	0x00000390
        /*01ec*/ 	.word	0x000000ff
        /*01f0*/ 	.word	0x000000b8
        /*01f4*/ 	.short	0x0100
        /*01f6*/ 	.byte	0x08
	.zero		1


	//   ....[20]....
        /*01f8*/ 	.word	0x000003a0
        /*01fc*/ 	.word	0x000000ff
        /*0200*/ 	.word	0x00000050
        /*0204*/ 	.short	0x0100
        /*0206*/ 	.byte	0x08
	.zero		1


	//   ....[21]....
        /*0208*/ 	.word	0x000003b0
        /*020c*/ 	.word	0x000000ff
        /*0210*/ 	.word	0x000000c0
        /*0214*/ 	.short	0x0100
        /*0216*/ 	.byte	0x08
	.zero		1


	//   ....[22]....
        /*0218*/ 	.word	0x000003c0
        /*021c*/ 	.word	0x000000ff
        /*0220*/ 	.word	0x00000058
        /*0224*/ 	.short	0x0100
        /*0226*/ 	.byte	0x08
	.zero		1


	//   ....[23]....
        /*0228*/ 	.word	0x000003d0
        /*022c*/ 	.word	0x000000ff
        /*0230*/ 	.word	0x000000c8
        /*0234*/ 	.short	0x0100
        /*0236*/ 	.byte	0x08
	.zero		1


	//   ....[24]....
        /*0238*/ 	.word	0x000003e0
        /*023c*/ 	.word	0x000000ff
        /*0240*/ 	.word	0x00000060
        /*0244*/ 	.short	0x0100
        /*0246*/ 	.byte	0x08
	.zero		1


	//   ....[25]....
        /*0248*/ 	.word	0x000003f0
        /*024c*/ 	.word	0x000000ff
        /*0250*/ 	.word	0x000000d0
        /*0254*/ 	.short	0x0100
        /*0256*/ 	.byte	0x08
	.zero		1


	//   ....[26]....
        /*0258*/ 	.word	0x00000400
        /*025c*/ 	.word	0x000000ff
        /*0260*/ 	.word	0x00000068
        /*0264*/ 	.short	0x0100
        /*0266*/ 	.byte	0x08
	.zero		1


	//   ....[27]....
        /*0268*/ 	.word	0x00000410
        /*026c*/ 	.word	0x000000ff
        /*0270*/ 	.word	0x000000d8
        /*0274*/ 	.short	0x0100
        /*0276*/ 	.byte	0x08
	.zero		1


	//   ....[28]....
        /*0278*/ 	.word	0x00000720
        /*027c*/ 	.word	0x000000ff
        /*0280*/ 	.word	0x00000110
        /*0284*/ 	.short	0x0100
        /*0286*/ 	.byte	0x08
	.zero		1


	//   ....[29]....
        /*0288*/ 	.word	0x00000790
        /*028c*/ 	.word	0x000000ff
        /*0290*/ 	.word	0x00000118
        /*0294*/ 	.short	0x0100
        /*0296*/ 	.byte	0x08
	.zero		1


	//   ....[30]....
        /*0298*/ 	.word	0x000007b0
        /*029c*/ 	.word	0x000000ff
        /*02a0*/ 	.word	0x000000f0
        /*02a4*/ 	.short	0x0100
        /*02a6*/ 	.byte	0x09
	.zero		1


	//   ....[31]....
        /*02a8*/ 	.word	0x000007c0
        /*02ac*/ 	.word	0x000000ff
        /*02b0*/ 	.word	0x000000f8
        /*02b4*/ 	.short	0x0100
        /*02b6*/ 	.byte	0x09
	.zero		1


	//   ....[32]....
        /*02b8*/ 	.word	0x000007d0
        /*02bc*/ 	.word	0x000000ff
        /*02c0*/ 	.word	0x00000100
        /*02c4*/ 	.short	0x0100
        /*02c6*/ 	.byte	0x09
	.zero		1


	//   ....[33]....
        /*02c8*/ 	.word	0x000007e0
        /*02cc*/ 	.word	0x000000ff
        /*02d0*/ 	.word	0x00000108
        /*02d4*/ 	.short	0x0100
        /*02d6*/ 	.byte	0x09
	.zero		1


	//   ....[34]....
        /*02d8*/ 	.word	0x00001660
        /*02dc*/ 	.word	0x0000003d
        /*02e0*/ 	.word	0x00000000
        /*02e4*/ 	.short	0x010a
        /*02e6*/ 	.byte	0x2a
	.zero		1


	//   ....[35]....
        /*02e8*/ 	.word	0x00001800
        /*02ec*/ 	.word	0x00000003
        /*02f0*/ 	.word	0x00000000
        /*02f4*/ 	.short	0x010a
        /*02f6*/ 	.byte	0x3f
	.zero		1


	//   ....[36]....
        /*02f8*/ 	.word	0x00001840
        /*02fc*/ 	.word	0x00000003
        /*0300*/ 	.word	0x00000000
        /*0304*/ 	.short	0x010a
        /*0306*/ 	.byte	0x3f
	.zero		1


	//   ....[37]....
        /*0308*/ 	.word	0x00001b40
        /*030c*/ 	.word	0x000000ff
        /*0310*/ 	.word	0x00000000
        /*0314*/ 	.short	0x010a
        /*0316*/ 	.byte	0x04
	.zero		1


	//   ....[38]....
        /*0318*/ 	.word	0x00001b80
        /*031c*/ 	.word	0x000000ff
        /*0320*/ 	.word	0x00000000
        /*0324*/ 	.short	0x010a
        /*0326*/ 	.byte	0x04
	.zero		1


	//   ....[39]....
        /*0328*/ 	.word	0x00001de0
        /*032c*/ 	.word	0x000000ff
        /*0330*/ 	.word	0x00000000
        /*0334*/ 	.short	0x0101
        /*0336*/ 	.byte	0x04
	.zero		1


	//   ....[40]....
        /*0338*/ 	.word	0x00001ed0
        /*033c*/ 	.word	0x0000003e
        /*0340*/ 	.word	0x00000000
        /*0344*/ 	.short	0x0101
        /*0346*/ 	.byte	0x2f
	.zero		1


	//   ....[41]....
        /*0348*/ 	.word	0x00001fb0
        /*034c*/ 	.word	0x000000ff
        /*0350*/ 	.word	0x00000000
        /*0354*/ 	.short	0x0101
        /*0356*/ 	.byte	0x06
	.zero		1


	//   ....[42]....
        /*0358*/ 	.word	0x00002060
        /*035c*/ 	.word	0x0000003d
        /*0360*/ 	.word	0x00000010
        /*0364*/ 	.short	0x010a
        /*0366*/ 	.byte	0x2a
	.zero		1


	//   ....[43]....
        /*0368*/ 	.word	0x00003e70
        /*036c*/ 	.word	0x00000040
        /*0370*/ 	.word	0x00000000
        /*0374*/ 	.short	0x0101
        /*0376*/ 	.byte	0x2f
	.zero		1


	//   ....[44]....
        /*0378*/ 	.word	0x000047d0
        /*037c*/ 	.word	0x0000000a
        /*0380*/ 	.word	0x00000070
        /*0384*/ 	.short	0x010a
        /*0386*/ 	.byte	0x3f
	.zero		1


	//   ....[45]....
        /*0388*/ 	.word	0x00004b50
        /*038c*/ 	.word	0x00000008
        /*0390*/ 	.word	0x00000118
        /*0394*/ 	.short	0x0101
        /*0396*/ 	.byte	0x3f
	.zero		1


	//   ....[46]....
        /*0398*/ 	.word	0x000052e0
        /*039c*/ 	.word	0x00000009
        /*03a0*/ 	.word	0x00000000
        /*03a4*/ 	.short	0x010a
        /*03a6*/ 	.byte	0x3f
	.zero		1


	//   ....[47]....
        /*03a8*/ 	.word	0x00005360
        /*03ac*/ 	.word	0x00000008
        /*03b0*/ 	.word	0x00000000
        /*03b4*/ 	.short	0x010a
        /*03b6*/ 	.byte	0x3f
	.zero		1


	//   ....[48]....
        /*03b8*/ 	.word	0x000053f0
        /*03bc*/ 	.word	0x00000009
        /*03c0*/ 	.word	0x00000000
        /*03c4*/ 	.short	0x010a
        /*03c6*/ 	.byte	0x3f
	.zero		1


	//   ....[49]....
        /*03c8*/ 	.word	0x00005480
        /*03cc*/ 	.word	0x00000008
        /*03d0*/ 	.word	0x00000000
        /*03d4*/ 	.short	0x010a
        /*03d6*/ 	.byte	0x3f
	.zero		1


	//   ....[50]....
        /*03d8*/ 	.word	0x00005510
        /*03dc*/ 	.word	0x00000009
        /*03e0*/ 	.word	0x00000000
        /*03e4*/ 	.short	0x010a
        /*03e6*/ 	.byte	0x3f
	.zero		1


	//   ....[51]....
        /*03e8*/ 	.word	0x000055a0
        /*03ec*/ 	.word	0x00000008
        /*03f0*/ 	.word	0x00000000
        /*03f4*/ 	.short	0x010a
        /*03f6*/ 	.byte	0x3f
	.zero		1


	//   ....[52]....
        /*03f8*/ 	.word	0x00005630
        /*03fc*/ 	.word	0x00000009
        /*0400*/ 	.word	0x00000000
        /*0404*/ 	.short	0x010a
        /*0406*/ 	.byte	0x3f
	.zero		1


	//   ....[53]....
        /*0408*/ 	.word	0x000056c0
        /*040c*/ 	.word	0x00000008
        /*0410*/ 	.word	0x00000000
        /*0414*/ 	.short	0x010a
        /*0416*/ 	.byte	0x3f
	.zero		1


	//   ....[54]....
        /*0418*/ 	.word	0x00005750
        /*041c*/ 	.word	0x00000009
        /*0420*/ 	.word	0x00000000
        /*0424*/ 	.short	0x010a
        /*0426*/ 	.byte	0x3f
	.zero		1


	//   ....[55]....
        /*0428*/ 	.word	0x000057e0
        /*042c*/ 	.word	0x00000008
        /*0430*/ 	.word	0x00000000
        /*0434*/ 	.short	0x010a
        /*0436*/ 	.byte	0x3f
	.zero		1


	//   ....[56]....
        /*0438*/ 	.word	0x00005870
        /*043c*/ 	.word	0x00000009
        /*0440*/ 	.word	0x00000000
        /*0444*/ 	.short	0x010a
        /*0446*/ 	.byte	0x3f
	.zero		1


	//   ....[57]....
        /*0448*/ 	.word	0x00005900
        /*044c*/ 	.word	0x00000008
        /*0450*/ 	.word	0x00000000
        /*0454*/ 	.short	0x010a
        /*0456*/ 	.byte	0x3f
	.zero		1


	//   ....[58]....
        /*0458*/ 	.word	0x00005990
        /*045c*/ 	.word	0x0000000b
        /*0460*/ 	.word	0x00000000
        /*0464*/ 	.short	0x010a
        /*0466*/ 	.byte	0x3f
	.zero		1


	//   ....[59]....
        /*0468*/ 	.word	0x00005a20
        /*046c*/ 	.word	0x00000003
        /*0470*/ 	.word	0x00000000
        /*0474*/ 	.short	0x010a
        /*0476*/ 	.byte	0x3f
	.zero		1


	//   ....[60]....
        /*0478*/ 	.word	0x00005a80
        /*047c*/ 	.word	0x0000003f
        /*0480*/ 	.word	0x00000000
        /*0484*/ 	.short	0x010a
        /*0486*/ 	.byte	0x3f
	.zero		1


	//   ....[61]....
        /*0488*/ 	.word	0x00005ad0
        /*048c*/ 	.word	0x00000003
        /*0490*/ 	.word	0x00000000
        /*0494*/ 	.short	0x010a
        /*0496*/ 	.byte	0x3f
	.zero		1


	//   ....[62]....
        /*0498*/ 	.word	0x00005b30
        /*049c*/ 	.word	0x00000004
        /*04a0*/ 	.word	0x00000000
        /*04a4*/ 	.short	0x010a
        /*04a6*/ 	.byte	0x3f
	.zero		1


	//   ....[63]....
        /*04a8*/ 	.word	0x00005b80
        /*04ac*/ 	.word	0x0000003f
        /*04b0*/ 	.word	0x00000010
        /*04b4*/ 	.short	0x010a
        /*04b6*/ 	.byte	0x3f
	.zero		1


	//   ....[64]....
        /*04b8*/ 	.word	0x00005c50
        /*04bc*/ 	.word	0x0000000a
        /*04c0*/ 	.word	0x00000070
        /*04c4*/ 	.short	0x010a
        /*04c6*/ 	.byte	0x3f
	.zero		1


	//   ....[65]....
        /*04c8*/ 	.word	0x00005d20
        /*04cc*/ 	.word	0x00000009
        /*04d0*/ 	.word	0x00000000
        /*04d4*/ 	.short	0x010a
        /*04d6*/ 	.byte	0x3f
	.zero		1


	//   ....[66]....
        /*04d8*/ 	.word	0x00005d70
        /*04dc*/ 	.word	0x00000008
        /*04e0*/ 	.word	0x00000000
        /*04e4*/ 	.short	0x010a
        /*04e6*/ 	.byte	0x3f
	.zero		1


	//   ....[67]....
        /*04e8*/ 	.word	0x00005dc0
        /*04ec*/ 	.word	0x00000009
        /*04f0*/ 	.word	0x00000000
        /*04f4*/ 	.short	0x010a
        /*04f6*/ 	.byte	0x3f
	.zero		1


	//   ....[68]....
        /*04f8*/ 	.word	0x00005e10
        /*04fc*/ 	.word	0x00000008
        /*0500*/ 	.word	0x00000000
        /*0504*/ 	.short	0x010a
        /*0506*/ 	.byte	0x3f
	.zero		1


	//   ....[69]....
        /*0508*/ 	.word	0x00005e60
        /*050c*/ 	.word	0x00000009
        /*0510*/ 	.word	0x00000000
        /*0514*/ 	.short	0x010a
        /*0516*/ 	.byte	0x3f
	.zero		1


	//   ....[70]....
        /*0518*/ 	.word	0x00005eb0
        /*051c*/ 	.word	0x00000008
        /*0520*/ 	.word	0x00000000
        /*0524*/ 	.short	0x010a
        /*0526*/ 	.byte	0x3f
	.zero		1


	//   ....[71]....
        /*0528*/ 	.word	0x00005f00
        /*052c*/ 	.word	0x00000009
        /*0530*/ 	.word	0x00000000
        /*0534*/ 	.short	0x010a
        /*0536*/ 	.byte	0x3f
	.zero		1


	//   ....[72]....
        /*0538*/ 	.word	0x00005f50
        /*053c*/ 	.word	0x00000008
        /*0540*/ 	.word	0x00000000
        /*0544*/ 	.short	0x010a
        /*0546*/ 	.byte	0x3f
	.zero		1


	//   ....[73]....
        /*0548*/ 	.word	0x00005fa0
        /*054c*/ 	.word	0x00000009
        /*0550*/ 	.word	0x00000000
        /*0554*/ 	.short	0x010a
        /*0556*/ 	.byte	0x3f
	.zero		1


	//   ....[74]....
        /*0558*/ 	.word	0x00005ff0
        /*055c*/ 	.word	0x00000008
        /*0560*/ 	.word	0x00000000
        /*0564*/ 	.short	0x010a
        /*0566*/ 	.byte	0x3f
	.zero		1


	//   ....[75]....
        /*0568*/ 	.word	0x00006040
        /*056c*/ 	.word	0x00000009
        /*0570*/ 	.word	0x00000000
        /*0574*/ 	.short	0x010a
        /*0576*/ 	.byte	0x3f
	.zero		1


	//   ....[76]....
        /*0578*/ 	.word	0x00006090
        /*057c*/ 	.word	0x00000008
        /*0580*/ 	.word	0x00000000
        /*0584*/ 	.short	0x010a
        /*0586*/ 	.byte	0x3f
	.zero		1


	//   ....[77]....
        /*0588*/ 	.word	0x000060e0
        /*058c*/ 	.word	0x0000000b
        /*0590*/ 	.word	0x00000000
        /*0594*/ 	.short	0x010a
        /*0596*/ 	.byte	0x3f
	.zero		1


	//----- nvinfo : EIATTR_NUM_MBARRIERS
	.align		4
.L_37:
        /*0598*/ 	.byte	0x03, 0x38
        /*059a*/ 	.short	0x0022


	//----- nvinfo : EIATTR_EXIT_INSTR_OFFSETS
	.align		4
        /*059c*/ 	.byte	0x04, 0x1c
        /*059e*/ 	.short	(.L_39 - .L_38)


	//   ....[0]....
.L_38:
        /*05a0*/ 	.word	0x00001300


	//   ....[1]....
        /*05a4*/ 	.word	0x00001360


	//   ....[2]....
        /*05a8*/ 	.word	0x00004500


	//   ....[3]....
        /*05ac*/ 	.word	0x00004530


	//   ....[4]....
        /*05b0*/ 	.word	0x00005a70


	//----- nvinfo : EIATTR_MAX_THREADS
	.align		4
.L_39:
        /*05b4*/ 	.byte	0x04, 0x05
        /*05b6*/ 	.short	(.L_41 - .L_40)
.L_40:
        /*05b8*/ 	.word	0x00000180
        /*05bc*/ 	.word	0x00000001
        /*05c0*/ 	.word	0x00000001


	//----- nvinfo : EIATTR_CRS_STACK_SIZE
	.align		4
.L_41:
        /*05c4*/ 	.byte	0x04, 0x1e
        /*05c6*/ 	.short	(.L_43 - .L_42)
.L_42:
        /*05c8*/ 	.word	0x00000000


	//----- nvinfo : EIATTR_CBANK_PARAM_SIZE
	.align		4
.L_43:
        /*05cc*/ 	.byte	0x03, 0x19
        /*05ce*/ 	.short	0x0470


	//----- nvinfo : EIATTR_PARAM_CBANK
	.align		4
        /*05d0*/ 	.byte	0x04, 0x0a
        /*05d2*/ 	.short	(.L_45 - .L_44)
	.align		4
.L_44:
        /*05d4*/ 	.word	index@(.nv.constant0._ZN7cutlass13device_kernelINS_4gemm6kernel13GemmUniversalIN4cute5tupleIJiiiiEEENS1_10collective13CollectiveMmaINS1_34MainloopSm90TmaGmmaWarpSpecializedILi14ENS5_IJNS4_1CILi1EEESB_SB_EEENS1_32KernelTmaWarpSpecializedPingpongEEENS5_IJNSA_ILi64EEESF_NSA_ILi32EEEEEEfNS5_IJlSB_lEEEfSI_NS4_8TiledMMAINS4_8MMA_AtomIJNS4_4SM904GMMA29MMA_64x64x8_F32TF32TF32_SS_TNILNSM_7ScaleInE1ELSO_1EEEEEENS4_6LayoutISC_NS5_IJNSA_ILi0EEESS_SS_EEEEENS5_IJNS4_10UnderscoreESV_SV_EEEEENS4_13SM90_TMA_LOADENS4_14ComposedLayoutINS4_7SwizzleILi3ELi4ELi3EEENS4_18smem_ptr_flag_bitsILi32EEENSR_INS5_IJNSA_ILi8EEESG_EEENS5_IJSG_SB_EEEEEEEvNS4_8identityESY_S18_vS19_EENS_8epilogue10collective6detail29Sm90TmaWarpSpecializedAdapterINS1C_15DefaultEpilogueIfSI_SI_NS1B_6thread17LinearCombinationIfLi1EffLNS1G_9ScaleType4KindE0ELNS_15FloatRoundStyleE2EfEENS1_15EpilogueDefaultEEEEEvvEEEEvNT_6ParamsE)
        /*05d8*/ 	.short	0x0210
        /*05da*/ 	.short	0x0470


	//----- nvinfo : EIATTR_SW_WAR
	.align		4
.L_45:
        /*05dc*/ 	.byte	0x04, 0x36
        /*05de*/ 	.short	(.L_47 - .L_46)
.L_46:
        /*05e0*/ 	.word	0x00000008
.L_47:


//--------------------- .nv.callgraph             --------------------------
	.section	.nv.callgraph,"",@"SHT_CUDA_CALLGRAPH"
	.align	4
	.sectionentsize	8
	.align		4
        /*0000*/ 	.word	0x00000000
	.align		4
        /*0004*/ 	.word	0xffffffff
	.align		4
        /*0008*/ 	.word	index@(_ZN7cutlass13device_kernelINS_4gemm6kernel13GemmUniversalIN4cute5tupleIJiiiiEEENS1_10collective13CollectiveMmaINS1_34MainloopSm90TmaGmmaWarpSpecializedILi14ENS5_IJNS4_1CILi1EEESB_SB_EEENS1_32KernelTmaWarpSpecializedPingpongEEENS5_IJNSA_ILi64EEESF_NSA_ILi32EEEEEEfNS5_IJlSB_lEEEfSI_NS4_8TiledMMAINS4_8MMA_AtomIJNS4_4SM904GMMA29MMA_64x64x8_F32TF32TF32_SS_TNILNSM_7ScaleInE1ELSO_1EEEEEENS4_6LayoutISC_NS5_IJNSA_ILi0EEESS_SS_EEEEENS5_IJNS4_10UnderscoreESV_SV_EEEEENS4_13SM90_TMA_LOADENS4_14ComposedLayoutINS4_7SwizzleILi3ELi4ELi3EEENS4_18smem_ptr_flag_bitsILi32EEENSR_INS5_IJNSA_ILi8EEESG_EEENS5_IJSG_SB_EEEEEEEvNS4_8identityESY_S18_vS19_EENS_8epilogue10collective6detail29Sm90TmaWarpSpecializedAdapterINS1C_15DefaultEpilogueIfSI_SI_NS1B_6thread17LinearCombinationIfLi1EffLNS1G_9ScaleType4KindE0ELNS_15FloatRoundStyleE2EfEENS1_15EpilogueDefaultEEEEEvvEEEEvNT_6ParamsE)
	.align		4
        /*000c*/ 	.word	index@(__assertfail)
	.align		4
        /*0010*/ 	.word	0x00000000
	.align		4
        /*0014*/ 	.word	0xfffffffe
	.align		4
        /*0018*/ 	.word	0x00000000
	.align		4
        /*001c*/ 	.word	0xfffffffd
	.align		4
        /*0020*/ 	.word	0x00000000
	.align		4
        /*0024*/ 	.word	0xfffffffc


//--------------------- .nv.constant4             --------------------------
	.section	.nv.constant4,"a",@progbits
	.align	8
	.align		8
.nv.constant4:
        /*0000*/ 	.dword	__assertfail
	.align		8
        /*0008*/ 	.dword	__unnamed_1
	.align		8
        /*0010*/ 	.dword	_ZN40_INTERNAL_a84971f8_4_k_cu_8c2da286_142194cuda3std3__45__cpo5beginE
	.align		8
        /*0018*/ 	.dword	_ZN40_INTERNAL_a84971f8_4_k_cu_8c2da286_142194cuda3std3__45__cpo3endE
	.align		8
        /*0020*/ 	.dword	_ZN40_INTERNAL_a84971f8_4_k_cu_8c2da286_142194cuda3std3__45__cpo6cbeginE
	.align		8
        /*0028*/ 	.dword	_ZN40_INTERNAL_a84971f8_4_k_cu_8c2da286_142194cuda3std3__45__cpo4cendE
	.align		8
        /*0030*/ 	.dword	_ZN40_INTERNAL_a84971f8_4_k_cu_8c2da286_142194cuda3std3__442_GLOBAL__N__a84971f8_4_k_cu_8c2da286_142196ignoreE
	.align		8
        /*0038*/ 	.dword	_ZN40_INTERNAL_a84971f8_4_k_cu_8c2da286_142194cuda3std3__419piecewise_constructE
	.align		8
        /*0040*/ 	.dword	_ZN40_INTERNAL_a84971f8_4_k_cu_8c2da286_142194cuda3std3__48in_placeE
	.align		8
        /*0048*/ 	.dword	_ZN40_INTERNAL_a84971f8_4_k_cu_8c2da286_142194cuda3std6ranges3__45__cpo4swapE
	.align		8
        /*0050*/ 	.dword	_ZN40_INTERNAL_a84971f8_4_k_cu_8c2da286_142194cuda3std6ranges3__45__cpo9iter_moveE
	.align		8
        /*0058*/ 	.dword	_ZN40_INTERNAL_a84971f8_4_k_cu_8c2da286_142194cute7productE
	.align		8
        /*0060*/ 	.dword	_ZN40_INTERNAL_a84971f8_4_k_cu_8c2da286_142194cute1_E
	.align		8
        /*0068*/ 	.dword	$str$22
	.align		8
        /*0070*/ 	.dword	$str$23


//--------------------- .text._ZN7cutlass13device_kernelINS_4gemm6kernel13GemmUniversalIN4cute5tupleIJiiiiEEENS1_10collective13CollectiveMmaINS1_34MainloopSm90TmaGmmaWarpSpecializedILi14ENS5_IJNS4_1CILi1EEESB_SB_EEENS1_32KernelTmaWarpSpecializedPingpongEEENS5_IJNSA_ILi64EEESF_NSA_ILi32EEEEEEfNS5_IJlSB_lEEEfSI_NS4_8TiledMMAINS4_8MMA_AtomIJNS4_4SM904GMMA29MMA_64x64x8_F32TF32TF32_SS_TNILNSM_7ScaleInE1ELSO_1EEEEEENS4_6LayoutISC_NS5_IJNSA_ILi0EEESS_SS_EEEEENS5_IJNS4_10UnderscoreESV_SV_EEEEENS4_13SM90_TMA_LOADENS4_14ComposedLayoutINS4_7SwizzleILi3ELi4ELi3EEENS4_18smem_ptr_flag_bitsILi32EEENSR_INS5_IJNSA_ILi8EEESG_EEENS5_IJSG_SB_EEEEEEEvNS4_8identityESY_S18_vS19_EENS_8epilogue10collective6detail29Sm90TmaWarpSpecializedAdapterINS1C_15DefaultEpilogueIfSI_SI_NS1B_6thread17LinearCombinationIfLi1EffLNS1G_9ScaleType4KindE0ELNS_15FloatRoundStyleE2EfEENS1_15EpilogueDefaultEEEEEvvEEEEvNT_6ParamsE --------------------------
	.section	.text._ZN7cutlass13device_kernelINS_4gemm6kernel13GemmUniversalIN4cute5tupleIJiiiiEEENS1_10collective13CollectiveMmaINS1_34MainloopSm90TmaGmmaWarpSpecializedILi14ENS5_IJNS4_1CILi1EEESB_SB_EEENS1_32KernelTmaWarpSpecializedPingpongEEENS5_IJNSA_ILi64EEESF_NSA_ILi32EEEEEEfNS5_IJlSB_lEEEfSI_NS4_8TiledMMAINS4_8MMA_AtomIJNS4_4SM904GMMA29MMA_64x64x8_F32TF32TF32_SS_TNILNSM_7ScaleInE1ELSO_1EEEEEENS4_6LayoutISC_NS5_IJNSA_ILi0EEESS_SS_EEEEENS5_IJNS4_10UnderscoreESV_SV_EEEEENS4_13SM90_TMA_LOADENS4_14ComposedLayoutINS4_7SwizzleILi3ELi4ELi3EEENS4_18smem_ptr_flag_bitsILi32EEENSR_INS5_IJNSA_ILi8EEESG_EEENS5_IJSG_SB_EEEEEEEvNS4_8identityESY_S18_vS19_EENS_8epilogue10collective6detail29Sm90TmaWarpSpecializedAdapterINS1C_15DefaultEpilogueIfSI_SI_NS1B_6thread17LinearCombinationIfLi1EffLNS1G_9ScaleType4KindE0ELNS_15FloatRoundStyleE2EfEENS1_15EpilogueDefaultEEEEEvvEEEEvNT_6ParamsE,"ax",@progbits
	.align	128
.text._ZN7cutlass13device_kernelINS_4gemm6kernel13GemmUniversalIN4cute5tupleIJiiiiEEENS1_10collective13CollectiveMmaINS1_34MainloopSm90TmaGmmaWarpSpecializedILi14ENS5_IJNS4_1CILi1EEESB_SB_EEENS1_32KernelTmaWarpSpecializedPingpongEEENS5_IJNSA_ILi64EEESF_NSA_ILi32EEEEEEfNS5_IJlSB_lEEEfSI_NS4_8TiledMMAINS4_8MMA_AtomIJNS4_4SM904GMMA29MMA_64x64x8_F32TF32TF32_SS_TNILNSM_7ScaleInE1ELSO_1EEEEEENS4_6LayoutISC_NS5_IJNSA_ILi0EEESS_SS_EEEEENS5_IJNS4_10UnderscoreESV_SV_EEEEENS4_13SM90_TMA_LOADENS4_14ComposedLayoutINS4_7SwizzleILi3ELi4ELi3EEENS4_18smem_ptr_flag_bitsILi32EEENSR_INS5_IJNSA_ILi8EEESG_EEENS5_IJSG_SB_EEEEEEEvNS4_8identityESY_S18_vS19_EENS_8epilogue10collective6detail29Sm90TmaWarpSpecializedAdapterINS1C_15DefaultEpilogueIfSI_SI_NS1B_6thread17LinearCombinationIfLi1EffLNS1G_9ScaleType4KindE0ELNS_15FloatRoundStyleE2EfEENS1_15EpilogueDefaultEEEEEvvEEEEvNT_6ParamsE:
        .type           _ZN7cutlass13device_kernelINS_4gemm6kernel13GemmUniversalIN4cute5tupleIJiiiiEEENS1_10collective13CollectiveMmaINS1_34MainloopSm90TmaGmmaWarpSpecializedILi14ENS5_IJNS4_1CILi1EEESB_SB_EEENS1_32KernelTmaWarpSpecializedPingpongEEENS5_IJNSA_ILi64EEESF_NSA_ILi32EEEEEEfNS5_IJlSB_lEEEfSI_NS4_8TiledMMAINS4_8MMA_AtomIJNS4_4SM904GMMA29MMA_64x64x8_F32TF32TF32_SS_TNILNSM_7ScaleInE1ELSO_1EEEEEENS4_6LayoutISC_NS5_IJNSA_ILi0EEESS_SS_EEEEENS5_IJNS4_10UnderscoreESV_SV_EEEEENS4_13SM90_TMA_LOADENS4_14ComposedLayoutINS4_7SwizzleILi3ELi4ELi3EEENS4_18smem_ptr_flag_bitsILi32EEENSR_INS5_IJNSA_ILi8EEESG_EEENS5_IJSG_SB_EEEEEEEvNS4_8identityESY_S18_vS19_EENS_8epilogue10collective6detail29Sm90TmaWarpSpecializedAdapterINS1C_15DefaultEpilogueIfSI_SI_NS1B_6thread17LinearCombinationIfLi1EffLNS1G_9ScaleType4KindE0ELNS_15FloatRoundStyleE2EfEENS1_15EpilogueDefaultEEEEEvvEEEEvNT_6ParamsE,@function
        .size           _ZN7cutlass13device_kernelINS_4gemm6kernel13GemmUniversalIN4cute5tupleIJiiiiEEENS1_10collective13CollectiveMmaINS1_34MainloopSm90TmaGmmaWarpSpecializedILi14ENS5_IJNS4_1CILi1EEESB_SB_EEENS1_32KernelTmaWarpSpecializedPingpongEEENS5_IJNSA_ILi64EEESF_NSA_ILi32EEEEEEfNS5_IJlSB_lEEEfSI_NS4_8TiledMMAINS4_8MMA_AtomIJNS4_4SM904GMMA29MMA_64x64x8_F32TF32TF32_SS_TNILNSM_7ScaleInE1ELSO_1EEEEEENS4_6LayoutISC_NS5_IJNSA_ILi0EEESS_SS_EEEEENS5_IJNS4_10UnderscoreESV_SV_EEEEENS4_13SM90_TMA_LOADENS4_14ComposedLayoutINS4_7SwizzleILi3ELi4ELi3EEENS4_18smem_ptr_flag_bitsILi32EEENSR_INS5_IJNSA_ILi8EEESG_EEENS5_IJSG_SB_EEEEEEEvNS4_8identityESY_S18_vS19_EENS_8epilogue10collective6detail29Sm90TmaWarpSpecializedAdapterINS1C_15DefaultEpilogueIfSI_SI_NS1B_6thread17LinearCombinationIfLi1EffLNS1G_9ScaleType4KindE0ELNS_15FloatRoundStyleE2EfEENS1_15EpilogueDefaultEEEEEvvEEEEvNT_6ParamsE,(.L_x_154 - _ZN7cutlass13device_kernelINS_4gemm6kernel13GemmUniversalIN4cute5tupleIJiiiiEEENS1_10collective13CollectiveMmaINS1_34MainloopSm90TmaGmmaWarpSpecializedILi14ENS5_IJNS4_1CILi1EEESB_SB_EEENS1_32KernelTmaWarpSpecializedPingpongEEENS5_IJNSA_ILi64EEESF_NSA_ILi32EEEEEEfNS5_IJlSB_lEEEfSI_NS4_8TiledMMAINS4_8MMA_AtomIJNS4_4SM904GMMA29MMA_64x64x8_F32TF32TF32_SS_TNILNSM_7ScaleInE1ELSO_1EEEEEENS4_6LayoutISC_NS5_IJNSA_ILi0EEESS_SS_EEEEENS5_IJNS4_10UnderscoreESV_SV_EEEEENS4_13SM90_TMA_LOADENS4_14ComposedLayoutINS4_7SwizzleILi3ELi4ELi3EEENS4_18smem_ptr_flag_bitsILi32EEENSR_INS5_IJNSA_ILi8EEESG_EEENS5_IJSG_SB_EEEEEEEvNS4_8identityESY_S18_vS19_EENS_8epilogue10collective6detail29Sm90TmaWarpSpecializedAdapterINS1C_15DefaultEpilogueIfSI_SI_NS1B_6thread17LinearCombinationIfLi1EffLNS1G_9ScaleType4KindE0ELNS_15FloatRoundStyleE2EfEENS1_15EpilogueDefaultEEEEEvvEEEEvNT_6ParamsE)
        .other          _ZN7cutlass13device_kernelINS_4gemm6kernel13GemmUniversalIN4cute5tupleIJiiiiEEENS1_10collective13CollectiveMmaINS1_34MainloopSm90TmaGmmaWarpSpecializedILi14ENS5_IJNS4_1CILi1EEESB_SB_EEENS1_32KernelTmaWarpSpecializedPingpongEEENS5_IJNSA_ILi64EEESF_NSA_ILi32EEEEEEfNS5_IJlSB_lEEEfSI_NS4_8TiledMMAINS4_8MMA_AtomIJNS4_4SM904GMMA29MMA_64x64x8_F32TF32TF32_SS_TNILNSM_7ScaleInE1ELSO_1EEEEEENS4_6LayoutISC_NS5_IJNSA_ILi0EEESS_SS_EEEEENS5_IJNS4_10UnderscoreESV_SV_EEEEENS4_13SM90_TMA_LOADENS4_14ComposedLayoutINS4_7SwizzleILi3ELi4ELi3EEENS4_18smem_ptr_flag_bitsILi32EEENSR_INS5_IJNSA_ILi8EEESG_EEENS5_IJSG_SB_EEEEEEEvNS4_8identityESY_S18_vS19_EENS_8epilogue10collective6detail29Sm90TmaWarpSpecializedAdapterINS1C_15DefaultEpilogueIfSI_SI_NS1B_6thread17LinearCombinationIfLi1EffLNS1G_9ScaleType4KindE0ELNS_15FloatRoundStyleE2EfEENS1_15EpilogueDefaultEEEEEvvEEEEvNT_6ParamsE,@"STO_CUDA_ENTRY STV_DEFAULT"
_ZN7cutlass13device_kernelINS_4gemm6kernel13GemmUniversalIN4cute5tupleIJiiiiEEENS1_10collective13CollectiveMmaINS1_34MainloopSm90TmaGmmaWarpSpecializedILi14ENS5_IJNS4_1CILi1EEESB_SB_EEENS1_32KernelTmaWarpSpecializedPingpongEEENS5_IJNSA_ILi64EEESF_NSA_ILi32EEEEEEfNS5_IJlSB_lEEEfSI_NS4_8TiledMMAINS4_8MMA_AtomIJNS4_4SM904GMMA29MMA_64x64x8_F32TF32TF32_SS_TNILNSM_7ScaleInE1ELSO_1EEEEEENS4_6LayoutISC_NS5_IJNSA_ILi0EEESS_SS_EEEEENS5_IJNS4_10UnderscoreESV_SV_EEEEENS4_13SM90_TMA_LOADENS4_14ComposedLayoutINS4_7SwizzleILi3ELi4ELi3EEENS4_18smem_ptr_flag_bitsILi32EEENSR_INS5_IJNSA_ILi8EEESG_EEENS5_IJSG_SB_EEEEEEEvNS4_8identityESY_S18_vS19_EENS_8epilogue10collective6detail29Sm90TmaWarpSpecializedAdapterINS1C_15DefaultEpilogueIfSI_SI_NS1B_6thread17LinearCombinationIfLi1EffLNS1G_9ScaleType4KindE0ELNS_15FloatRoundStyleE2EfEENS1_15EpilogueDefaultEEEEEvvEEEEvNT_6ParamsE:
[----:B------:R-:W0:Y:S02]  /*0000*/  LDC R1, c[0x0][0x28] ;  /* 0x00000a00ff017b82 */ /* 0x000e240000000800 */
[----:B0-----:R-:W-:Y:S01]  /*0010*/  VIADD R1, R1, 0xfffffff8 ;  /* 0xfffffff801017836 */ /* 0x001fe20000000000 */
[----:B------:R-:W0:Y:S01]  /*0020*/  S2R R4, SR_TID.X ;  /* 0x0000000000047919 */ /* 0x000e220000002100 */
[----:B------:R-:W-:Y:S01]  /*0030*/  ELECT P0, URZ, PT ;  /* 0x00000000003f782f */ /* 0x000fe20003800000 */
[----:B------:R-:W-:Y:S01]  /*0040*/  BSSY B0, `(.L_x_0) ;  /* 0x000000f000007945 */ /* 0x000fe20003800000 */
[--C-:B0-----:R-:W-:Y:S02]  /*0050*/  SHF.R.U32.HI R0, RZ, 0x5, R4.reuse ;  /* 0x00000005ff007819 */ /* 0x101fe40000011604 */
[----:B------:R-:W-:-:S03]  /*0060*/  SHF.R.U32.HI R5, RZ, 0x7, R4 ;  /* 0x00000007ff057819 */ /* 0x000fc60000011604 */
[----:B------:R-:W0:Y:S04]  /*0070*/  SHFL.IDX PT, R2, R0, RZ, 0x1f ;  /* 0x00001fff00027589 */ /* 0x000e2800000e0000 */
[----:B------:R1:W2:Y:S01]  /*0080*/  SHFL.IDX PT, R8, R5, RZ, 0x1f ;  /* 0x00001fff05087589 */ /* 0x0002a200000e0000 */
[----:B0-----:R-:W-:-:S13]  /*0090*/  ISETP.NE.OR P0, PT, R2, RZ, !P0 ;  /* 0x000000ff0200720c */ /* 0x001fda0004705670 */
[----:B-12---:R-:W-:Y:S05]  /*00a0*/  @P0 BRA `(.L_x_1) ;  /* 0x0000000000200947 */ /* 0x006fea0003800000 */
[----:B------:R-:W-:Y:S02]  /*00b0*/  ULDC.64 UR4, c[0x0][0x198] ;  /* 0x0000660000047ab9 */ /* 0x000fe40000000a00 */
[----:B------:R-:W-:Y:S02]  /*00c0*/  UIADD3 UR6, UP0, UR4, 0xf0, URZ ;  /* 0x000000f004067890 */ /* 0x000fe4000ff1e03f */
[----:B------:R-:W-:Y:S02]  /*00d0*/  UIADD3 UR4, UP1, UR4, 0x1f0, URZ ;  /* 0x000001f004047890 */ /* 0x000fe4000ff3e03f */
[----:B------:R-:W-:Y:S02]  /*00e0*/  UIADD3.X UR7, URZ, UR5, URZ, UP0, !UPT ;  /* 0x000000053f077290 */ /* 0x000fe400087fe43f */
[----:B------:R-:W-:-:S07]  /*00f0*/  UIADD3.X UR5, URZ, UR5, URZ, UP1, !UPT ;  /* 0x000000053f057290 */ /* 0x000fce0008ffe43f */
[----:B------:R0:W-:Y:S02]  /*0100*/  UTMACCTL.PF [UR6] ;  /* 0x00000000060079b9 */ /* 0x0001e40008040000 */
[----:B------:R0:W-:Y:S02]  /*0110*/  UTMACCTL.PF [UR4] ;  /* 0x00000000040079b9 */ /* 0x0001e40008040000 */
[----:B0-----:R-:W-:Y:S01]  /*0120*/  NOP ;  /* 0x0000000000007918 */ /* 0x001fe20000000000 */
.L_x_1:
[----:B------:R-:W-:Y:S05]  /*0130*/  BSYNC B0 ;  /* 0x0000000000007941 */ /* 0x000fea0003800000 */
.L_x_0:
[----:B------:R-:W0:Y:S02]  /*0140*/  SHFL.IDX PT, R3, R0, RZ, 0x1f ;  /* 0x00001fff00037589 */ /* 0x000e2400000e0000 */
[----:B0-----:R-:W-:-:S13]  /*0150*/  ISETP.NE.AND P0, PT, R3, RZ, PT ;  /* 0x000000ff0300720c */ /* 0x001fda0003f05270 */
[----:B------:R-:W-:Y:S05]  /*0160*/  @P0 BRA `(.L_x_2) ;  /* 0x0000000000b40947 */ /* 0x000fea0003800000 */
[----:B------:R-:W-:Y:S01]  /*0170*/  ELECT P0, URZ, PT ;  /* 0x00000000003f782f */ /* 0x000fe20003800000 */
[----:B------:R-:W-:-:S12]  /*0180*/  BSSY B0, `(.L_x_2) ;  /* 0x000002b000007945 */ /* 0x000fd80003800000 */
[----:B------:R-:W-:Y:S05]  /*0190*/  @!P0 BRA `(.L_x_3) ;  /* 0x0000000000a48947 */ /* 0x000fea0003800000 */
[----:B------:R-:W0:Y:S01]  /*01a0*/  S2UR UR8, SR_CgaCtaId ;  /* 0x00000000000879c3 */ /* 0x000e220000008800 */
[----:B------:R-:W-:Y:S01]  /*01b0*/  UMOV UR4, 0x400 ;  /* 0x0000040000047882 */ /* 0x000fe20000000000 */
[----:B------:R-:W-:Y:S01]  /*01c0*/  UMOV UR5, 0x1 ;  /* 0x0000000100057882 */ /* 0x000fe20000000000 */
[----:B------:R-:W-:Y:S02]  /*01d0*/  UMOV UR6, 0x80 ;  /* 0x0000008000067882 */ /* 0x000fe40000000000 */
[----:B------:R-:W-:-:S04]  /*01e0*/  UIADD3 UR6, -UR6, 0x100000, URZ ;  /* 0x0010000006067890 */ /* 0x000fc8000fffe13f */
[----:B------:R-:W-:Y:S02]  /*01f0*/  USHF.L.U32 UR7, UR6, 0xb, URZ ;  /* 0x0000000b06077899 */ /* 0x000fe4000800063f */
[----:B------:R-:W-:Y:S02]  /*0200*/  USHF.L.U32 UR6, UR6, 0x1, URZ ;  /* 0x0000000106067899 */ /* 0x000fe4000800063f */
[----:B0-----:R-:W-:Y:S02]  /*0210*/  ULEA UR8, UR8, UR4, 0x18 ;  /* 0x0000000408087291 */ /* 0x001fe4000f8ec03f */
[----:B------:R-:W-:-:S04]  /*0220*/  UIADD3 UR4, -UR5, 0x100000, URZ ;  /* 0x0010000005047890 */ /* 0x000fc8000fffe13f */
[----:B------:R-:W-:Y:S02]  /*0230*/  USHF.L.U32 UR5, UR4, 0xb, URZ ;  /* 0x0000000b04057899 */ /* 0x000fe4000800063f */
[----:B------:R-:W-:Y:S01]  /*0240*/  USHF.L.U32 UR4, UR4, 0x1, URZ ;  /* 0x0000000104047899 */ /* 0x000fe2000800063f */
[----:B------:R-:W0:Y:S11]  /*0250*/  FENCE.VIEW.ASYNC.S ;  /* 0x00000000000073c6 */ /* 0x000e360000000000 */
[----:B0-----:R0:W1:Y:S01]  /*0260*/  SYNCS.EXCH.64 URZ, [UR8], UR4 ;  /* 0x00000004083f75b2 */ /* 0x0010620008000100 */
[----:B------:R0:W2:Y:S01]  /*0270*/  SYNCS.EXCH.64 URZ, [UR8+0x70], UR6 ;  /* 0x00007006083f75b2 */ /* 0x0000a20008000100 */
[----:B------:R0:W3:Y:S01]  /*0280*/  SYNCS.EXCH.64 URZ, [UR8+0x8], UR4 ;  /* 0x00000804083f75b2 */ /* 0x0000e20008000100 */
[----:B------:R0:W4:Y:S01]  /*0290*/  SYNCS.EXCH.64 URZ, [UR8+0x78], UR6 ;  /* 0x00007806083f75b2 */ /* 0x0001220008000100 */
[----:B------:R0:W0:Y:S01]  /*02a0*/  SYNCS.EXCH.64 URZ, [UR8+0x10], UR4 ;  /* 0x00001004083f75b2 */ /* 0x0000220008000100 */
        /* <DEDUP_REMOVED lines=23> */
[----:B-1234-:R-:W-:Y:S01]  /*0420*/  NOP ;  /* 0x0000000000007918 */ /* 0x01efe20000000000 */
.L_x_3:
[----:B0-----:R-:W-:Y:S05]  /*0430*/  BSYNC B0 ;  /* 0x0000000000007941 */ /* 0x001fea0003800000 */
.L_x_2:
[----:B------:R-:W0:Y:S01]  /*0440*/  SHFL.IDX PT, R6, R0, RZ, 0x1f ;  /* 0x00001fff00067589 */ /* 0x000e2200000e0000 */
[----:B------:R-:W-:Y:S01]  /*0450*/  ELECT P0, URZ, PT ;  /* 0x00000000003f782f */ /* 0x000fe20003800000 */
[----:B------:R-:W-:Y:S01]  /*0460*/  NOP ;  /* 0x0000000000007918 */ /* 0x000fe20000000000 */
[----:B------:R-:W-:Y:S01]  /*0470*/  ELECT P1, URZ, PT ;  /* 0x00000000003f782f */ /* 0x000fe20003820000 */
[----:B------:R-:W1:Y:S01]  /*0480*/  SHFL.IDX PT, R3, R0, RZ, 0x1f ;  /* 0x00001fff00037589 */ /* 0x000e6200000e0000 */
[----:B------:R-:W-:Y:S01]  /*0490*/  UMOV UR4, 0x20 ;  /* 0x0000002000047882 */ /* 0x000fe20000000000 */
[----:B------:R-:W-:Y:S01]  /*04a0*/  UMOV UR11, 0x80 ;  /* 0x00000080000b7882 */ /* 0x000fe20000000000 */
[----:B------:R-:W-:Y:S01]  /*04b0*/  NOP ;  /* 0x0000000000007918 */ /* 0x000fe20000000000 */
[C---:B------:R-:W-:Y:S01]  /*04c0*/  VIADD R33, R8.reuse, 0xffffffff ;  /* 0xffffffff08217836 */ /* 0x040fe20000000000 */
[----:B------:R-:W2:Y:S01]  /*04d0*/  SHFL.IDX PT, R5, R5, RZ, 0x1f ;  /* 0x00001fff05057589 */ /* 0x000ea200000e0000 */
[----:B------:R-:W-:Y:S01]  /*04e0*/  ULDC.64 UR36, c[0x0][0x208] ;  /* 0x0000820000247ab9 */ /* 0x000fe20000000a00 */
[----:B------:R-:W-:-:S02]  /*04f0*/  ISETP.NE.AND P2, PT, R8, RZ, PT ;  /* 0x000000ff0800720c */ /* 0x000fc40003f45270 */
[----:B------:R-:W-:Y:S02]  /*0500*/  ISETP.GE.U32.AND P3, PT, R33, 0x2, PT ;  /* 0x000000022100780c */ /* 0x000fe40003f66070 */
[----:B0-----:R-:W-:Y:S02]  /*0510*/  ISETP.NE.OR P0, PT, R6, RZ, !P0 ;  /* 0x000000ff0600720c */ /* 0x001fe40004705670 */
[----:B-1----:R-:W-:Y:S02]  /*0520*/  ISETP.NE.OR P1, PT, R3, RZ, !P1 ;  /* 0x000000ff0300720c */ /* 0x002fe40004f25670 */
[----:B------:R-:W-:-:S04]  /*0530*/  SHF.R.S32.HI R3, RZ, 0x1f, R2 ;  /* 0x0000001fff037819 */ /* 0x000fc80000011402 */
[----:B------:R-:W-:-:S05]  /*0540*/  LEA.HI R3, R3, R2, RZ, 0x2 ;  /* 0x0000000203037211 */ /* 0x000fca00078f10ff */
[----:B------:R-:W-:Y:S01]  /*0550*/  VOTEU.ALL UP0, P0 ;  /* 0x00000000003f7886 */ /* 0x000fe20000000000 */
[----:B------:R-:W-:Y:S01]  /*0560*/  LOP3.LUT R3, R3, 0xfffffffc, RZ, 0xc0, !PT ;  /* 0xfffffffc03037812 */ /* 0x000fe200078ec0ff */
[----:B------:R-:W-:-:S03]  /*0570*/  VOTEU.ALL UP1, P1 ;  /* 0x00000000003f7886 */ /* 0x000fc60000820000 */
[----:B------:R-:W0:Y:S01]  /*0580*/  @!UP0 S2UR UR7, SR_CgaCtaId ;  /* 0x00000000000789c3 */ /* 0x000e220000008800 */
[----:B------:R-:W-:Y:S01]  /*0590*/  @!UP0 UMOV UR6, 0x400 ;  /* 0x0000040000068882 */ /* 0x000fe20000000000 */
[----:B------:R-:W-:-:S04]  /*05a0*/  @!UP0 UIADD3 UR4, -UR4, 0x100000, URZ ;  /* 0x0010000004048890 */ /* 0x000fc8000fffe13f */
[----:B------:R-:W-:Y:S02]  /*05b0*/  @!UP0 USHF.L.U32 UR5, UR4, 0xb, URZ ;  /* 0x0000000b04058899 */ /* 0x000fe4000800063f */
[----:B------:R-:W-:Y:S01]  /*05c0*/  @!UP0 USHF.L.U32 UR4, UR4, 0x1, URZ ;  /* 0x0000000104048899 */ /* 0x000fe2000800063f */
[----:B------:R-:W-:Y:S01]  /*05d0*/  IMAD.IADD R0, R2, 0x1, -R3 ;  /* 0x0000000102007824 */ /* 0x000fe200078e0a03 */
[----:B------:R-:W-:Y:S01]  /*05e0*/  @!UP1 UMOV UR9, 0x400 ;  /* 0x0000040000099882 */ /* 0x000fe20000000000 */
[----:B------:R-:W-:Y:S01]  /*05f0*/  VOTEU.ALL UP2, P1 ;  /* 0x00000000003f7886 */ /* 0x000fe20000840000 */
[----:B------:R-:W-:Y:S01]  /*0600*/  VOTEU.ALL UP3, P1 ;  /* 0x00000000003f7886 */ /* 0x000fe20000860000 */
[----:B------:R-:W-:Y:S01]  /*0610*/  VOTEU.ALL UP4, P1 ;  /* 0x00000000003f7886 */ /* 0x000fe20000880000 */
[----:B------:R-:W1:Y:S01]  /*0620*/  @!UP1 S2UR UR10, SR_CgaCtaId ;  /* 0x00000000000a99c3 */ /* 0x000e620000008800 */
[----:B------:R-:W-:Y:S01]  /*0630*/  VOTEU.ALL UP5, P1 ;  /* 0x00000000003f7886 */ /* 0x000fe200008a0000 */
[----:B------:R-:W-:-:S04]  /*0640*/  SHF.R.S32.HI R3, RZ, 0x1f, R4 ;  /* 0x0000001fff037819 */ /* 0x000fc80000011404 */
[----:B------:R-:W-:-:S04]  /*0650*/  LEA.HI R3, R3, R4, RZ, 0x7 ;  /* 0x0000000403037211 */ /* 0x000fc800078f38ff */
[----:B------:R-:W-:-:S05]  /*0660*/  LOP3.LUT R3, R3, 0xffffff80, RZ, 0xc0, !PT ;  /* 0xffffff8003037812 */ /* 0x000fca00078ec0ff */
[----:B------:R-:W-:Y:S01]  /*0670*/  IMAD.IADD R3, R4, 0x1, -R3 ;  /* 0x0000000104037824 */ /* 0x000fe200078e0a03 */
[----:B0-----:R-:W-:Y:S02]  /*0680*/  @!UP0 ULEA UR8, UR7, UR6, 0x18 ;  /* 0x0000000607088291 */ /* 0x001fe4000f8ec03f */
[----:B------:R-:W-:-:S04]  /*0690*/  @!UP1 UIADD3 UR6, -UR11, 0x100000, URZ ;  /* 0x001000000b069890 */ /* 0x000fc8000fffe13f */
[----:B------:R-:W-:Y:S02]  /*06a0*/  @!UP1 USHF.L.U32 UR7, UR6, 0xb, URZ ;  /* 0x0000000b06079899 */ /* 0x000fe4000800063f */
[----:B------:R-:W-:Y:S01]  /*06b0*/  @!UP1 USHF.L.U32 UR6, UR6, 0x1, URZ ;  /* 0x0000000106069899 */ /* 0x000fe2000800063f */
[----:B------:R-:W-:Y:S01]  /*06c0*/  VOTEU.ALL UP0, P0 ;  /* 0x00000000003f7886 */ /* 0x000fe20000000000 */
[----:B-1----:R-:W-:Y:S01]  /*06d0*/  @!UP1 ULEA UR9, UR10, UR9, 0x18 ;  /* 0x000000090a099291 */ /* 0x002fe2000f8ec03f */
[----:B------:R-:W-:Y:S02]  /*06e0*/  VOTEU.ALL UP1, P0 ;  /* 0x00000000003f7886 */ /* 0x000fe40000020000 */
[----:B------:R-:W-:Y:S01]  /*06f0*/  ULDC.64 UR10, c[0x0][0x598] ;  /* 0x00016600000a7ab9 */ /* 0x000fe20000000a00 */
[----:B------:R-:W-:Y:S01]  /*0700*/  ISETP.NE.AND P0, PT, R0, 0x3, PT ;  /* 0x000000030000780c */ /* 0x000fe20003f05270 */
[----:B------:R-:W0:Y:S02]  /*0710*/  FENCE.VIEW.ASYNC.S ;  /* 0x00000000000073c6 */ /* 0x000e240000000000 */
[----:B0-----:R0:W1:Y:S01]  /*0720*/  @!UP0 SYNCS.EXCH.64 URZ, [UR8+0x110], UR4 ;  /* 0x00011004083f85b2 */ /* 0x0010620008000100 */
[----:B------:R-:W-:-:S02]  /*0730*/  ISETP.NE.U32.AND P1, PT, RZ, UR10, PT ;  /* 0x0000000aff007c0c */ /* 0x000fc4000bf25070 */
[----:B------:R-:W-:Y:S02]  /*0740*/  ISETP.EQ.OR P0, PT, R0, RZ, !P0 ;  /* 0x000000ff0000720c */ /* 0x000fe40004702670 */
[----:B------:R-:W-:Y:S02]  /*0750*/  ISETP.NE.AND.EX P1, PT, RZ, UR11, PT, P1 ;  /* 0x0000000bff007c0c */ /* 0x000fe4000bf25310 */
[----:B------:R-:W-:-:S04]  /*0760*/  ISETP.EQ.AND P0, PT, R8, RZ, P0 ;  /* 0x000000ff0800720c */ /* 0x000fc80000702270 */
[----:B------:R-:W-:-:S04]  /*0770*/  SEL R16, RZ, 0x1, !P0 ;  /* 0x00000001ff107807 */ /* 0x000fc80004000000 */
[----:B------:R-:W-:Y:S01]  /*0780*/  SEL R16, R16, 0x2, P3 ;  /* 0x0000000210107807 */ /* 0x000fe20001800000 */
[----:B------:R0:W1:Y:S01]  /*0790*/  @!UP1 SYNCS.EXCH.64 URZ, [UR8+0x118], UR4 ;  /* 0x00011804083f95b2 */ /* 0x0000620008000100 */
[----:B------:R-:W-:Y:S01]  /*07a0*/  NOP ;  /* 0x0000000000007918 */ /* 0x000fe20000000000 */
[----:B------:R0:W1:Y:S01]  /*07b0*/  @!UP2 SYNCS.EXCH.64 URZ, [UR9+0xf0], UR6 ;  /* 0x0000f006093fa5b2 */ /* 0x0000620008000100 */
[----:B------:R0:W1:Y:S01]  /*07c0*/  @!UP3 SYNCS.EXCH.64 URZ, [UR9+0xf8], UR6 ;  /* 0x0000f806093fb5b2 */ /* 0x0000620008000100 */
[----:B------:R0:W1:Y:S01]  /*07d0*/  @!UP4 SYNCS.EXCH.64 URZ, [UR9+0x100], UR6 ;  /* 0x00010006093fc5b2 */ /* 0x0000620008000100 */
[----:B------:R0:W1:Y:S01]  /*07e0*/  @!UP5 SYNCS.EXCH.64 URZ, [UR9+0x108], UR6 ;  /* 0x00010806093fd5b2 */ /* 0x0000620008000100 */
[----:B------:R-:W-:Y:S01]  /*07f0*/  NOP ;  /* 0x0000000000007918 */ /* 0x000fe20000000000 */
[----:B-1----:R-:W-:Y:S06]  /*0800*/  BAR.SYNC.DEFER_BLOCKING 0x0 ;  /* 0x0000000000007b1d */ /* 0x002fec0000010000 */
[----:B0-2---:R-:W-:Y:S05]  /*0810*/  @!P1 BRA `(.L_x_4) ;  /* 0x00000000001c9947 */ /* 0x005fea0003800000 */
[----:B------:R-:W0:Y:S02]  /*0820*/  LDC.64 R6, c[0x0][0x598] ;  /* 0x00016600ff067b82 */ /* 0x000e240000000a00 */
[----:B0-----:R-:W2:Y:S02]  /*0830*/  LDG.E.64 R6, desc[UR36][R6.64] ;  /* 0x0000002406067981 */ /* 0x001ea4000c1e1b00 */
[----:B--2---:R-:W-:-:S04]  /*0840*/  ISETP.NE.U32.AND P0, PT, R6, RZ, PT ;  /* 0x000000ff0600720c */ /* 0x004fc80003f05070 */
[----:B------:R-:W-:-:S13]  /*0850*/  ISETP.NE.AND.EX P0, PT, R7, RZ, PT, P0 ;  /* 0x000000ff0700720c */ /* 0x000fda0003f05300 */
[----:B------:R-:W-:Y:S05]  /*0860*/  @!P0 BRA `(.L_x_4) ;  /* 0x0000000000088947 */ /* 0x000fea0003800000 */
[----:B------:R1:W5:Y:S01]  /*0870*/  LD.E R56, desc[UR36][R6.64] ;  /* 0x0000002406387980 */ /* 0x000362000c101900 */
[----:B------:R-:W-:Y:S05]  /*0880*/  BRA `(.L_x_5) ;  /* 0x0000000000247947 */ /* 0x000fea0003800000 */
.L_x_4:
[----:B------:R-:W-:Y:S02]  /*0890*/  ULDC.64 UR4, c[0x0][0x588] ;  /* 0x0001620000047ab9 */ /* 0x000fe40000000a00 */
[----:B------:R-:W-:-:S04]  /*08a0*/  ISETP.NE.U32.AND P0, PT, RZ, UR4, PT ;  /* 0x00000004ff007c0c */ /* 0x000fc8000bf05070 */
[----:B------:R-:W-:-:S13]  /*08b0*/  ISETP.NE.AND.EX P0, PT, RZ, UR5, PT, P0 ;  /* 0x00000005ff007c0c */ /* 0x000fda000bf05300 */
[----:B------:R-:W-:Y:S05]  /*08c0*/  @!P0 BRA `(.L_x_6) ;  /* 0x00000000000c8947 */ /* 0x000fea0003800000 */
[----:B------:R-:W0:Y:S02]  /*08d0*/  LDC.64 R56, c[0x0][0x588] ;  /* 0x00016200ff387b82 */ /* 0x000e240000000a00 */
[----:B0-----:R0:W5:Y:S01]  /*08e0*/  LDG.E R56, desc[UR36][R56.64] ;  /* 0x0000002438387981 */ /* 0x001162000c1e1900 */
[----:B------:R-:W-:Y:S05]  /*08f0*/  BRA `(.L_x_5) ;  /* 0x0000000000087947 */ /* 0x000fea0003800000 */
.L_x_6:
[----:B------:R-:W-:Y:S02]  /*0900*/  ULDC UR4, c[0x0][0x580] ;  /* 0x0001600000047ab9 */ /* 0x000fe40000000800 */
[----:B------:R-:W-:-:S07]  /*0910*/  IMAD.U32 R56, RZ, RZ, UR4 ;  /* 0x00000004ff387e24 */ /* 0x000fce000f8e00ff */
.L_x_5:
[----:B------:R-:W-:Y:S02]  /*0920*/  ULDC.64 UR4, c[0x0][0x5a0] ;  /* 0x0001680000047ab9 */ /* 0x000fe40000000a00 */
[----:B------:R-:W-:-:S04]  /*0930*/  ISETP.NE.U32.AND P0, PT, RZ, UR4, PT ;  /* 0x00000004ff007c0c */ /* 0x000fc8000bf05070 */
[----:B------:R-:W-:-:S13]  /*0940*/  ISETP.NE.AND.EX P0, PT, RZ, UR5, PT, P0 ;  /* 0x00000005ff007c0c */ /* 0x000fda000bf05300 */
[----:B------:R-:W-:Y:S05]  /*0950*/  @!P0 BRA `(.L_x_7) ;  /* 0x00000000001c8947 */ /* 0x000fea0003800000 */
[----:B-1----:R-:W1:Y:S02]  /*0960*/  LDC.64 R6, c[0x0][0x5a0] ;  /* 0x00016800ff067b82 */ /* 0x002e640000000a00 */
[----:B-1----:R-:W2:Y:S02]  /*0970*/  LDG.E.64 R6, desc[UR36][R6.64] ;  /* 0x0000002406067981 */ /* 0x002ea4000c1e1b00 */
[----:B--2---:R-:W-:-:S04]  /*0980*/  ISETP.NE.U32.AND P0, PT, R6, RZ, PT ;  /* 0x000000ff0600720c */ /* 0x004fc80003f05070 */
[----:B------:R-:W-:-:S13]  /*0990*/  ISETP.NE.AND.EX P0, PT, R7, RZ, PT, P0 ;  /* 0x000000ff0700720c */ /* 0x000fda0003f05300 */
[----:B------:R-:W-:Y:S05]  /*09a0*/  @!P0 BRA `(.L_x_7) ;  /* 0x0000000000088947 */ /* 0x000fea0003800000 */
[----:B0-----:R2:W5:Y:S01]  /*09b0*/  LD.E R57, desc[UR36][R6.64] ;  /* 0x0000002406397980 */ /* 0x001562000c101900 */
[----:B------:R-:W-:Y:S05]  /*09c0*/  BRA `(.L_x_8) ;  /* 0x0000000000247947 */ /* 0x000fea0003800000 */
.L_x_7:
[----:B------:R-:W-:Y:S02]  /*09d0*/  ULDC.64 UR4, c[0x0][0x590] ;  /* 0x0001640000047ab9 */ /* 0x000fe40000000a00 */
[----:B------:R-:W-:-:S04]  /*09e0*/  ISETP.NE.U32.AND P0, PT, RZ, UR4, PT ;  /* 0x00000004ff007c0c */ /* 0x000fc8000bf05070 */
[----:B------:R-:W-:-:S13]  /*09f0*/  ISETP.NE.AND.EX P0, PT, RZ, UR5, PT, P0 ;  /* 0x00000005ff007c0c */ /* 0x000fda000bf05300 */
[----:B------:R-:W-:Y:S05]  /*0a00*/  @!P0 BRA `(.L_x_9) ;  /* 0x00000000000c8947 */ /* 0x000fea0003800000 */
[----:B-1----:R-:W0:Y:S02]  /*0a10*/  LDC.64 R6, c[0x0][0x590] ;  /* 0x00016400ff067b82 */ /* 0x002e240000000a00 */
[----:B0-----:R0:W5:Y:S01]  /*0a20*/  LDG.E R57, desc[UR36][R6.64] ;  /* 0x0000002406397981 */ /* 0x001162000c1e1900 */
[----:B------:R-:W-:Y:S05]  /*0a30*/  BRA `(.L_x_8) ;  /* 0x0000000000087947 */ /* 0x000fea0003800000 */
.L_x_9:
[----:B------:R-:W-:Y:S02]  /*0a40*/  ULDC UR4, c[0x0][0x584] ;  /* 0x0001610000047ab9 */ /* 0x000fe40000000800 */
[----:B0-----:R-:W-:-:S07]  /*0a50*/  IMAD.U32 R57, RZ, RZ, UR4 ;  /* 0x00000004ff397e24 */ /* 0x001fce000f8e00ff */
.L_x_8:
[----:B------:R-:W3:Y:S01]  /*0a60*/  LDC R2, c[0x0][0x65c] ;  /* 0x00019700ff027b82 */ /* 0x000ee20000000800 */
[----:B------:R-:W4:Y:S01]  /*0a70*/  S2R R14, SR_CTAID.Y ;  /* 0x00000000000e7919 */ /* 0x000f220000002600 */
[----:B------:R-:W-:Y:S01]  /*0a80*/  ULDC UR6, c[0x0][0x28c] ;  /* 0x0000a30000067ab9 */ /* 0x000fe20000000800 */
[----:B------:R-:W-:Y:S01]  /*0a90*/  ISETP.NE.AND P0, PT, R8, 0x2, PT ;  /* 0x000000020800780c */ /* 0x000fe20003f05270 */
[----:B------:R-:W-:Y:S01]  /*0aa0*/  UIADD3 UR6, UR6, 0x1f, URZ ;  /* 0x0000001f06067890 */ /* 0x000fe2000fffe03f */
[----:B012---:R-:W0:Y:S01]  /*0ab0*/  S2R R6, SR_CTAID.X ;  /* 0x0000000000067919 */ /* 0x007e220000002500 */
[----:B------:R-:W-:Y:S01]  /*0ac0*/  IMAD.MOV.U32 R7, RZ, RZ, RZ ;  /* 0x000000ffff077224 */ /* 0x000fe200078e00ff */
[----:B------:R-:W-:Y:S01]  /*0ad0*/  UMOV UR38, URZ ;  /* 0x0000003f00267c82 */ /* 0x000fe20008000000 */
[----:B------:R-:W-:Y:S01]  /*0ae0*/  USHF.R.S32.HI UR7, URZ, 0x1f, UR6 ;  /* 0x0000001f3f077899 */ /* 0x000fe20008011406 */
[----:B------:R-:W-:Y:S01]  /*0af0*/  UMOV UR39, URZ ;  /* 0x0000003f00277c82 */ /* 0x000fe20008000000 */
[----:B------:R-:W-:-:S02]  /*0b00*/  ULDC.64 UR8, c[0x0][0x650] ;  /* 0x0001940000087ab9 */ /* 0x000fc40000000a00 */
[----:B------:R-:W-:-:S04]  /*0b10*/  ULEA.HI UR7, UR7, UR6, URZ, 0x5 ;  /* 0x0000000607077291 */ /* 0x000fc8000f8f283f */
[----:B------:R-:W-:Y:S01]  /*0b20*/  USHF.R.S32.HI UR40, URZ, 0x5, UR7 ;  /* 0x000000053f287899 */ /* 0x000fe20008011407 */
[----:B---3--:R-:W-:-:S13]  /*0b30*/  ISETP.NE.AND P1, PT, R2, 0x1, PT ;  /* 0x000000010200780c */ /* 0x008fda0003f25270 */
[----:B------:R-:W0:Y:S01]  /*0b40*/  @P1 LDC R19, c[0x0][0x10] ;  /* 0x00000400ff131b82 */ /* 0x000e220000000800 */
[----:B----4-:R-:W-:Y:S02]  /*0b50*/  @P1 IMAD.MOV.U32 R8, RZ, RZ, R14 ;  /* 0x000000ffff081224 */ /* 0x010fe400078e000e */
[----:B------:R-:W-:Y:S02]  /*0b60*/  @P1 IMAD.MOV.U32 R9, RZ, RZ, RZ ;  /* 0x000000ffff091224 */ /* 0x000fe400078e00ff */
[----:B------:R-:W-:-:S03]  /*0b70*/  @P1 IMAD.MOV.U32 R17, RZ, RZ, RZ ;  /* 0x000000ffff111224 */ /* 0x000fc600078e00ff */
[----:B------:R-:W1:Y:S01]  /*0b80*/  @!P1 LDC R11, c[0x0][0xc] ;  /* 0x00000300ff0b9b82 */ /* 0x000e620000000800 */
[----:B------:R-:W-:Y:S01]  /*0b90*/  ULDC UR4, c[0x0][0xc] ;  /* 0x0000030000047ab9 */ /* 0x000fe20000000800 */
[----:B------:R-:W-:Y:S02]  /*0ba0*/  ULDC UR5, c[0x0][0x10] ;  /* 0x0000040000057ab9 */ /* 0x000fe40000000800 */
[----:B------:R-:W-:-:S04]  /*0bb0*/  UIMAD.WIDE.U32 UR4, UR4, UR5, URZ ;  /* 0x00000005040472a5 */ /* 0x000fc8000f8e003f */
[----:B------:R-:W2:Y:S01]  /*0bc0*/  LDC R2, c[0x0][0x14] ;  /* 0x00000500ff027b82 */ /* 0x000ea20000000800 */
[----:B0-----:R-:W-:-:S04]  /*0bd0*/  @P1 IMAD.WIDE.U32 R18, R6, R19, R8 ;  /* 0x0000001306121225 */ /* 0x001fc800078e0008 */
[----:B------:R-:W-:Y:S02]  /*0be0*/  @P1 IMAD.IADD R17, R19, 0x1, R17 ;  /* 0x0000000113111824 */ /* 0x000fe400078e0211 */
[----:B-1----:R-:W-:-:S04]  /*0bf0*/  @!P1 IMAD.WIDE.U32 R8, R11, R14, R6 ;  /* 0x0000000e0b089225 */ /* 0x002fc800078e0006 */
[----:B------:R-:W-:Y:S02]  /*0c00*/  @!P1 IMAD.MOV.U32 R18, RZ, RZ, R8 ;  /* 0x000000ffff129224 */ /* 0x000fe400078e0008 */
[----:B------:R-:W-:Y:S02]  /*0c10*/  @!P1 IMAD.MOV.U32 R17, RZ, RZ, R9 ;  /* 0x000000ffff119224 */ /* 0x000fe400078e0009 */
[----:B--2---:R-:W-:-:S04]  /*0c20*/  IMAD.WIDE.U32 R12, R2, UR4, RZ ;  /* 0x00000004020c7c25 */ /* 0x004fc8000f8e00ff */
[----:B------:R-:W-:Y:S01]  /*0c30*/  IMAD R23, R2, UR5, RZ ;  /* 0x0000000502177c24 */ /* 0x000fe2000f8e02ff */
[----:B------:R0:W-:Y:S03]  /*0c40*/  STL.64 [R1], R12 ;  /* 0x0000000c01007387 */ /* 0x0001e60000100a00 */
[----:B------:R-:W-:Y:S01]  /*0c50*/  IMAD.IADD R23, R13, 0x1, R23 ;  /* 0x000000010d177824 */ /* 0x000fe200078e0217 */
[----:B------:R-:W-:Y:S06]  /*0c60*/  @P0 BRA `(.L_x_10) ;  /* 0x0000000000240947 */ /* 0x000fec0003800000 */
[----:B------:R-:W-:Y:S01]  /*0c70*/  USHF.R.U32.HI UR4, URZ, 0x1, UR40 ;  /* 0x000000013f047899 */ /* 0x000fe20008011628 */
[----:B------:R-:W-:Y:S01]  /*0c80*/  IADD3 R18, P0, R18, R12, RZ ;  /* 0x0000000c12127210 */ /* 0x000fe20007f1e0ff */
[----:B------:R-:W-:Y:S02]  /*0c90*/  UISETP.GE.U32.AND UP0, UPT, UR40, 0xe, UPT ;  /* 0x0000000e2800788c */ /* 0x000fe4000bf06070 */
[----:B------:R-:W-:Y:S02]  /*0ca0*/  UIMAD.WIDE.U32 UR4, UR4, -0x6db6db6d, URZ ;  /* 0x92492493040478a5 */ /* 0x000fe4000f8e003f */
[----:B------:R-:W-:Y:S01]  /*0cb0*/  IMAD.X R17, R23, 0x1, R17, P0 ;  /* 0x0000000117117824 */ /* 0x000fe200000e0611 */
[----:B------:R-:W-:Y:S01]  /*0cc0*/  UMOV UR39, URZ ;  /* 0x0000003f00277c82 */ /* 0x000fe20008000000 */
[----:B------:R-:W-:-:S04]  /*0cd0*/  USHF.R.U32.HI UR4, URZ, 0x2, UR5 ;  /* 0x000000023f047899 */ /* 0x000fc80008011605 */
[----:B------:R-:W-:Y:S02]  /*0ce0*/  UIMAD UR38, UR4, -0xe, UR40 ;  /* 0xfffffff2042678a4 */ /* 0x000fe4000f8e0228 */
[----:B------:R-:W-:-:S12]  /*0cf0*/  @UP0 ULOP3.LUT UR39, UR4, 0x1, URZ, 0xc0, !UPT ;  /* 0x0000000104270892 */ /* 0x000fd8000f8ec03f */
.L_x_10:
[----:B------:R-:W-:Y:S01]  /*0d00*/  ISETP.GE.U32.AND P0, PT, R18, UR8, PT ;  /* 0x0000000812007c0c */ /* 0x000fe2000bf06070 */
[----:B------:R-:W-:Y:S01]  /*0d10*/  IMAD.MOV.U32 R19, RZ, RZ, -0x1 ;  /* 0xffffffffff137424 */ /* 0x000fe200078e00ff */
[----:B------:R-:W-:Y:S01]  /*0d20*/  PRMT R8, RZ, 0x7610, R8 ;  /* 0x00007610ff087816 */ /* 0x000fe20000000008 */
[----:B------:R-:W-:Y:S01]  /*0d30*/  IMAD.MOV.U32 R22, RZ, RZ, -0x1 ;  /* 0xffffffffff167424 */ /* 0x000fe200078e00ff */
[----:B------:R-:W-:Y:S01]  /*0d40*/  ISETP.GE.U32.AND.EX P0, PT, R17, UR9, PT, P0 ;  /* 0x0000000911007c0c */ /* 0x000fe2000bf06100 */
[----:B------:R-:W-:-:S12]  /*0d50*/  IMAD.MOV.U32 R2, RZ, RZ, -0x1 ;  /* 0xffffffffff027424 */ /* 0x000fd800078e00ff */
[----:B------:R-:W-:Y:S05]  /*0d60*/  @P0 BRA `(.L_x_11) ;  /* 0x00000004005c0947 */ /* 0x000fea0003800000 */
[----:B------:R-:W1:Y:S01]  /*0d70*/  LDC.64 R20, c[0x0][0x628] ;  /* 0x00018a00ff147b82 */ /* 0x000e620000000a00 */
[----:B------:R-:W-:Y:S02]  /*0d80*/  IMAD.MOV.U32 R8, RZ, RZ, R18 ;  /* 0x000000ffff087224 */ /* 0x000fe400078e0012 */
[----:B------:R-:W-:-:S05]  /*0d90*/  IMAD.MOV.U32 R9, RZ, RZ, R17 ;  /* 0x000000ffff097224 */ /* 0x000fca00078e0011 */
[----:B------:R-:W2:Y:S08]  /*0da0*/  LDC R2, c[0x0][0x630] ;  /* 0x00018c00ff027b82 */ /* 0x000eb00000000800 */
[----:B------:R-:W3:Y:S01]  /*0db0*/  LDC.64 R24, c[0x0][0x620] ;  /* 0x00018800ff187b82 */ /* 0x000ee20000000a00 */
[----:B-1----:R-:W-:-:S04]  /*0dc0*/  ISETP.NE.U32.AND P0, PT, R20, RZ, PT ;  /* 0x000000ff1400720c */ /* 0x002fc80003f05070 */
[----:B------:R-:W-:-:S13]  /*0dd0*/  ISETP.NE.AND.EX P0, PT, R21, RZ, PT, P0 ;  /* 0x000000ff1500720c */ /* 0x000fda0003f05300 */
[----:B--23--:R-:W-:Y:S05]  /*0de0*/  @!P0 BRA `(.L_x_12) ;  /* 0x0000000000288947 */ /* 0x00cfea0003800000 */
[----:B0-----:R-:W0:Y:S02]  /*0df0*/  LDC R13, c[0x0][0x634] ;  /* 0x00018d00ff0d7b82 */ /* 0x001e240000000800 */
[----:B0-----:R-:W-:-:S05]  /*0e00*/  IADD3 R13, P0, R18, R13, RZ ;  /* 0x0000000d120d7210 */ /* 0x001fca0007f1e0ff */
[----:B------:R-:W-:-:S04]  /*0e10*/  IMAD.X R15, RZ, RZ, R17, P0 ;  /* 0x000000ffff0f7224 */ /* 0x000fc800000e0611 */
[----:B------:R-:W-:-:S04]  /*0e20*/  IMAD.WIDE.U32 R8, R15, R20, RZ ;  /* 0x000000140f087225 */ /* 0x000fc800078e00ff */
[----:B------:R-:W-:-:S04]  /*0e30*/  IMAD.WIDE.U32 R10, P0, R13, R21, R8 ;  /* 0x000000150d0a7225 */ /* 0x000fc80007800008 */
[----:B------:R-:W-:-:S04]  /*0e40*/  IMAD.WIDE.U32 R8, R13, R20, RZ ;  /* 0x000000140d087225 */ /* 0x000fc800078e00ff */
[----:B------:R-:W-:Y:S01]  /*0e50*/  IMAD.X R13, RZ, RZ, RZ, P0 ;  /* 0x000000ffff0d7224 */ /* 0x000fe200000e06ff */
[----:B------:R-:W-:Y:S01]  /*0e60*/  IADD3 RZ, P0, R9, R10, RZ ;  /* 0x0000000a09ff7210 */ /* 0x000fe20007f1e0ff */
[----:B------:R-:W-:-:S04]  /*0e70*/  IMAD.MOV.U32 R12, RZ, RZ, R11 ;  /* 0x000000ffff0c7224 */ /* 0x000fc800078e000b */
[----:B------:R-:W-:-:S08]  /*0e80*/  IMAD.WIDE.U32.X R8, R15, R21, R12, P0 ;  /* 0x000000150f087225 */ /* 0x000fd000000e040c */
.L_x_12:
[-CC-:B------:R-:W-:Y:S01]  /*0e90*/  SHF.R.U64 R31, R8, R2.reuse, R9.reuse ;  /* 0x00000002081f7219 */ /* 0x180fe20000001209 */
[----:B0-----:R-:W0:Y:S01]  /*0ea0*/  LDC R12, c[0x0][0x618] ;  /* 0x00018600ff0c7b82 */ /* 0x001e220000000800 */
[----:B------:R-:W-:Y:S01]  /*0eb0*/  SHF.R.U32.HI R7, RZ, R2, R9 ;  /* 0x00000002ff077219 */ /* 0x000fe20000011609 */
[----:B------:R-:W-:Y:S01]  /*0ec0*/  ULDC UR4, c[0x0][0x150] ;  /* 0x0000540000047ab9 */ /* 0x000fe20000000800 */
[----:B------:R-:W-:Y:S01]  /*0ed0*/  IADD3 R11, P0, RZ, -R31, RZ ;  /* 0x8000001fff0b7210 */ /* 0x000fe20007f1e0ff */
[----:B------:R-:W-:Y:S01]  /*0ee0*/  IMAD.MOV.U32 R19, RZ, RZ, R17 ;  /* 0x000000ffff137224 */ /* 0x000fe200078e0011 */
[----:B------:R-:W-:-:S03]  /*0ef0*/  I2FP.F32.U32 R2, R6 ;  /* 0x0000000600027245 */ /* 0x000fc60000201000 */
[----:B------:R-:W1:Y:S01]  /*0f00*/  LDC.64 R26, c[0x0][0x640] ;  /* 0x00019000ff1a7b82 */ /* 0x000e620000000a00 */
[----:B------:R-:W-:Y:S02]  /*0f10*/  IMAD.X R13, RZ, RZ, ~R7, P0 ;  /* 0x000000ffff0d7224 */ /* 0x000fe400000e0e07 */
[----:B------:R-:W-:Y:S01]  /*0f20*/  FMUL R2, R2, UR4 ;  /* 0x0000000402027c20 */ /* 0x000fe20008400000 */
[----:B------:R-:W-:Y:S01]  /*0f30*/  IMAD.WIDE.U32 R8, R11, R24, R18 ;  /* 0x000000180b087225 */ /* 0x000fe200078e0012 */
[----:B------:R-:W-:-:S03]  /*0f40*/  ULDC UR4, c[0x0][0x154] ;  /* 0x0000550000047ab9 */ /* 0x000fc60000000800 */
[----:B------:R-:W-:Y:S01]  /*0f50*/  IMAD R10, R13, R24, RZ ;  /* 0x000000180d0a7224 */ /* 0x000fe200078e02ff */
[----:B------:R-:W2:Y:S01]  /*0f60*/  LDC R7, c[0x0][0x144] ;  /* 0x00005100ff077b82 */ /* 0x000ea20000000800 */
[----:B------:R-:W3:Y:S02]  /*0f70*/  F2I.U32.TRUNC.NTZ R2, R2 ;  /* 0x0000000200027305 */ /* 0x000ee4000020f000 */
[----:B------:R-:W-:-:S04]  /*0f80*/  IMAD R11, R11, R25, R10 ;  /* 0x000000190b0b7224 */ /* 0x000fc800078e020a */
[----:B------:R-:W-:Y:S01]  /*0f90*/  IMAD.IADD R9, R9, 0x1, R11 ;  /* 0x0000000109097824 */ /* 0x000fe200078e020b */
[----:B------:R-:W4:Y:S01]  /*0fa0*/  LDC R22, c[0x0][0x608] ;  /* 0x00018200ff167b82 */ /* 0x000f220000000800 */
[----:B------:R-:W-:-:S03]  /*0fb0*/  IMAD.MOV.U32 R11, RZ, RZ, -0x1 ;  /* 0xffffffffff0b7424 */ /* 0x000fc600078e00ff */
[--C-:B0-----:R-:W-:Y:S02]  /*0fc0*/  SHF.R.U64 R20, R8, R12, R9.reuse ;  /* 0x0000000c08147219 */ /* 0x101fe40000001209 */
[----:B------:R-:W-:Y:S02]  /*0fd0*/  I2FP.F32.U32 R8, R14 ;  /* 0x0000000e00087245 */ /* 0x000fe40000201000 */
[----:B------:R-:W0:Y:S01]  /*0fe0*/  LDC R24, c[0x0][0x658] ;  /* 0x00019600ff187b82 */ /* 0x000e220000000800 */
[----:B-1----:R-:W-:Y:S01]  /*0ff0*/  ISETP.NE.U32.AND P0, PT, R26, RZ, PT ;  /* 0x000000ff1a00720c */ /* 0x002fe20003f05070 */
[----:B---3--:R-:W-:Y:S02]  /*1000*/  IMAD.MOV R10, RZ, RZ, -R2 ;  /* 0x000000ffff0a7224 */ /* 0x008fe400078e0a02 */
[----:B------:R-:W-:Y:S01]  /*1010*/  FMUL R8, R8, UR4 ;  /* 0x0000000408087c20 */ /* 0x000fe20008400000 */
[----:B------:R-:W-:Y:S02]  /*1020*/  SHF.R.U32.HI R9, RZ, R12, R9 ;  /* 0x0000000cff097219 */ /* 0x000fe40000011609 */
[----:B------:R-:W-:Y:S01]  /*1030*/  ISETP.NE.AND.EX P0, PT, R27, RZ, PT, P0 ;  /* 0x000000ff1b00720c */ /* 0x000fe20003f05300 */
[----:B------:R1:W3:Y:S01]  /*1040*/  F2I.U32.TRUNC.NTZ R15, R8 ;  /* 0x00000008000f7305 */ /* 0x0002e2000020f000 */
[----:B------:R-:W1:Y:S01]  /*1050*/  LDC R19, c[0x0][0x148] ;  /* 0x00005200ff137b82 */ /* 0x000e620000000800 */
[----:B--2---:R-:W-:-:S07]  /*1060*/  IMAD R2, R7, R10, R6 ;  /* 0x0000000a07027224 */ /* 0x004fce00078e0206 */
[----:B------:R-:W2:Y:S01]  /*1070*/  LDC R25, c[0x0][0x600] ;  /* 0x00018000ff197b82 */ /* 0x000ea20000000800 */
[-CC-:B----4-:R-:W-:Y:S02]  /*1080*/  SHF.R.U64 R32, R20, R22.reuse, R9.reuse ;  /* 0x0000001614207219 */ /* 0x190fe40000001209 */
[----:B------:R-:W-:Y:S01]  /*1090*/  SHF.R.U32.HI R7, RZ, R22, R9 ;  /* 0x00000016ff077219 */ /* 0x000fe20000011609 */
[----:B------:R-:W-:-:S04]  /*10a0*/  IMAD.MOV.U32 R9, RZ, RZ, 0x1 ;  /* 0x00000001ff097424 */ /* 0x000fc800078e00ff */
[----:B------:R-:W4:Y:S01]  /*10b0*/  LDC R28, c[0x0][0x648] ;  /* 0x00019200ff1c7b82 */ /* 0x000f220000000800 */
[-C--:B0-----:R-:W-:Y:S02]  /*10c0*/  SHF.L.U32 R6, R11, R24.reuse, RZ ;  /* 0x000000180b067219 */ /* 0x081fe400000006ff */
[--C-:B------:R-:W-:Y:S02]  /*10d0*/  SHF.R.U64 R22, R32, R24, R7.reuse ;  /* 0x0000001820167219 */ /* 0x100fe40000001207 */
[----:B------:R-:W-:Y:S02]  /*10e0*/  LOP3.LUT R13, RZ, R6, RZ, 0x33, !PT ;  /* 0x00000006ff0d7212 */ /* 0x000fe400078e33ff */
[-C--:B------:R-:W-:Y:S01]  /*10f0*/  SHF.R.U32.HI R7, RZ, R24.reuse, R7 ;  /* 0x00000018ff077219 */ /* 0x080fe20000011607 */
[----:B------:R-:W0:Y:S01]  /*1100*/  LDC R29, c[0x0][0x638] ;  /* 0x00018e00ff1d7b82 */ /* 0x000e220000000800 */
[----:B------:R-:W-:Y:S01]  /*1110*/  SHF.L.U32 R12, R9, R24, RZ ;  /* 0x00000018090c7219 */ /* 0x000fe200000006ff */
[----:B------:R-:W-:-:S06]  /*1120*/  IMAD.MOV.U32 R6, RZ, RZ, R22 ;  /* 0x000000ffff067224 */ /* 0x000fcc00078e0016 */
[----:B------:R-:W0:Y:S01]  /*1130*/  LDC R30, c[0x0][0x610] ;  /* 0x00018400ff1e7b82 */ /* 0x000e220000000800 */
[----:B-1-3--:R-:W-:Y:S05]  /*1140*/  @!P0 BRA `(.L_x_13) ;  /* 0x0000000000288947 */ /* 0x00afea0003800000 */
[----:B------:R-:W1:Y:S02]  /*1150*/  LDC R11, c[0x0][0x64c] ;  /* 0x00019300ff0b7b82 */ /* 0x000e640000000800 */
[----:B-1----:R-:W-:-:S05]  /*1160*/  IADD3 R11, P0, R22, R11, RZ ;  /* 0x0000000b160b7210 */ /* 0x002fca0007f1e0ff */
        /* <DEDUP_REMOVED lines=8> */
.L_x_13:
[----:B----4-:R-:W-:Y:S01]  /*11f0*/  SHF.R.U64 R6, R6, R28, R7 ;  /* 0x0000001c06067219 */ /* 0x010fe20000001207 */
[----:B--2---:R-:W-:Y:S01]  /*1200*/  VIADD R7, R25, 0xffffffff ;  /* 0xffffffff19077836 */ /* 0x004fe20000000000 */
[----:B------:R-:W-:Y:S01]  /*1210*/  LOP3.LUT R13, R32, R13, RZ, 0xc0, !PT ;  /* 0x0000000d200d7212 */ /* 0x000fe200078ec0ff */
[----:B------:R-:W-:Y:S02]  /*1220*/  IMAD.MOV R15, RZ, RZ, -R15 ;  /* 0x000000ffff0f7224 */ /* 0x000fe400078e0a0f */
[----:B------:R-:W-:Y:S01]  /*1230*/  IMAD.MOV R8, RZ, RZ, -R6 ;  /* 0x000000ffff087224 */ /* 0x000fe200078e0a06 */
[----:B------:R-:W-:Y:S01]  /*1240*/  LOP3.LUT R7, R20, R7, RZ, 0xc0, !PT ;  /* 0x0000000714077212 */ /* 0x000fe200078ec0ff */
[----:B------:R-:W-:Y:S02]  /*1250*/  IMAD R13, R12, R6, R13 ;  /* 0x000000060c0d7224 */ /* 0x000fe400078e020d */
[----:B------:R-:W-:Y:S02]  /*1260*/  @P1 IMAD R2, R19, R15, R14 ;  /* 0x0000000f13021224 */ /* 0x000fe400078e020e */
[----:B0-----:R-:W-:-:S02]  /*1270*/  IMAD R6, R8, R29, R22 ;  /* 0x0000001d08067224 */ /* 0x001fc400078e0216 */
[----:B------:R-:W-:Y:S02]  /*1280*/  IMAD R2, R13, R30, R2 ;  /* 0x0000001e0d027224 */ /* 0x000fe400078e0202 */
[----:B------:R-:W-:Y:S02]  /*1290*/  IMAD R19, R6, R25, R7 ;  /* 0x0000001906137224 */ /* 0x000fe400078e0207 */
[----:B------:R-:W-:-:S03]  /*12a0*/  IMAD.MOV.U32 R8, RZ, RZ, 0x1 ;  /* 0x00000001ff087424 */ /* 0x000fc600078e00ff */
[----:B------:R-:W-:Y:S02]  /*12b0*/  SEL R22, R19, R2, !P1 ;  /* 0x0000000213167207 */ /* 0x000fe40004800000 */
[----:B------:R-:W-:Y:S01]  /*12c0*/  SEL R19, R2, R19, !P1 ;  /* 0x0000001302137207 */ /* 0x000fe20004800000 */
[----:B------:R-:W-:-:S07]  /*12d0*/  IMAD.MOV.U32 R2, RZ, RZ, R31 ;  /* 0x000000ffff027224 */ /* 0x000fce00078e001f */
.L_x_11:
[----:B------:R-:W-:Y:S05]  /*12e0*/  @!P2 BRA `(.L_x_14) ;  /* 0x000000300088a947 */ /* 0x000fea0003800000 */
[----:B------:R-:W-:-:S13]  /*12f0*/  ISETP.GT.U32.AND P0, PT, R33, 0x1, PT ;  /* 0x000000012100780c */ /* 0x000fda0003f04070 */
[----:B------:R-:W-:Y:S05]  /*1300*/  @P0 EXIT ;  /* 0x000000000000094d */ /* 0x000fea0003800000 */
.L_x_15:
[----:B------:R-:W-:-:S08]  /*1310*/  NOP ;  /* 0x0000000000007918 */ /* 0x000fd00000000000 */
[----:B------:R-:W1:Y:S02]  /*1320*/  USETMAXREG.TRY_ALLOC.CTAPOOL UP0, 0xe8 ;  /* 0x000000e8000079c8 */ /* 0x000e640008000600 */
[----:B-1----:R-:W-:-:S13]  /*1330*/  PLOP3.LUT P0, PT, PT, PT, UP0, 0x80, 0x0 ;  /* 0x000000000000781c */ /* 0x002fda0003f0f008 */
[----:B------:R-:W-:Y:S05]  /*1340*/  @!P0 BRA `(.L_x_15) ;  /* 0xfffffffc00f08947 */ /* 0x000fea000383ffff */
[----:B------:R-:W-:-:S13]  /*1350*/  LOP3.LUT P0, RZ, R8, 0xff, RZ, 0xc0, !PT ;  /* 0x000000ff08ff7812 */ /* 0x000fda000780c0ff */
[----:B------:R-:W-:Y:S05]  /*1360*/  @!P0 EXIT ;  /* 0x000000000000894d */ /* 0x000fea0003800000 */
[----:B------:R-:W1:Y:S01]  /*1370*/  S2UR UR4, SR_CgaCtaId ;  /* 0x00000000000479c3 */ /* 0x000e620000008800 */
[----:B------:R-:W-:Y:S01]  /*1380*/  VIADD R6, R5, 0xffffffff ;  /* 0xffffffff05067836 */ /* 0x000fe20000000000 */
[----:B------:R-:W-:Y:S01]  /*1390*/  SHF.R.S32.HI R0, RZ, 0x1f, R3 ;  /* 0x0000001fff007819 */ /* 0x000fe20000011403 */
[----:B------:R-:W-:Y:S01]  /*13a0*/  UMOV UR41, 0x400 ;  /* 0x0000040000297882 */ /* 0x000fe20000000000 */
[----:B------:R-:W-:Y:S01]  /*13b0*/  UISETP.LT.AND UP0, UPT, UR40, 0x1, UPT ;  /* 0x000000012800788c */ /* 0x000fe2000bf01270 */
[----:B------:R-:W-:Y:S01]  /*13c0*/  LOP3.LUT R72, R16, 0x1, RZ, 0xfc, !PT ;  /* 0x0000000110487812 */ /* 0x000fe200078efcff */
[----:B------:R-:W-:Y:S01]  /*13d0*/  ULDC UR6, c[0x0][0x284] ;  /* 0x0000a10000067ab9 */ /* 0x000fe20000000800 */
[----:B------:R-:W-:Y:S01]  /*13e0*/  R2UR UR42, R6 ;  /* 0x00000000062a72ca */ /* 0x000fe200000e0000 */
[----:B------:R-:W-:Y:S01]  /*13f0*/  USEL UR43, UR40, 0x1, UP0 ;  /* 0x00000001282b7887 */ /* 0x000fe20008000000 */
[CC--:B------:R-:W-:Y:S01]  /*1400*/  LEA.HI R4, R0.reuse, R3.reuse, RZ, 0x2 ;  /* 0x0000000300047211 */ /* 0x0c0fe200078f10ff */
[----:B------:R-:W-:Y:S01]  /*1410*/  USHF.L.U32 UR46, UR40, 0x1, URZ ;  /* 0x00000001282e7899 */ /* 0x000fe2000800063f */
[----:B------:R-:W-:Y:S01]  /*1420*/  LEA.HI R0, R0, R3, RZ, 0x5 ;  /* 0x0000000300007211 */ /* 0x000fe200078f28ff */
[----:B------:R-:W-:Y:S01]  /*1430*/  UIADD3 UR43, -UR43, UR40, URZ ;  /* 0x000000282b2b7290 */ /* 0x000fe2000fffe13f */
[----:B------:R-:W-:-:S02]  /*1440*/  SHF.R.S32.HI R58, RZ, 0x2, R4 ;  /* 0x00000002ff3a7819 */ /* 0x000fc40000011404 */
[----:B------:R-:W-:Y:S02]  /*1450*/  SHF.R.S32.HI R5, RZ, 0x1f, R4 ;  /* 0x0000001fff057819 */ /* 0x000fe40000011404 */
[----:B------:R-:W-:Y:S02]  /*1460*/  LOP3.LUT R60, R4, 0xfffffffc, RZ, 0xc0, !PT ;  /* 0xfffffffc043c7812 */ /* 0x000fe400078ec0ff */
[----:B------:R-:W-:Y:S01]  /*1470*/  LEA.HI R5, R5, R58, RZ, 0x3 ;  /* 0x0000003a05057211 */ /* 0x000fe200078f18ff */
[----:B------:R-:W-:Y:S01]  /*1480*/  USHF.L.U32 UR42, UR42, 0x3, URZ ;  /* 0x000000032a2a7899 */ /* 0x000fe2000800063f */
[----:B------:R-:W-:Y:S01]  /*1490*/  ISETP.NE.AND P0, PT, R6, RZ, PT ;  /* 0x000000ff0600720c */ /* 0x000fe20003f05270 */
[----:B------:R-:W-:Y:S01]  /*14a0*/  IMAD.IADD R60, R3, 0x1, -R60 ;  /* 0x00000001033c7824 */ /* 0x000fe200078e0a3c */
[----:B------:R-:W-:Y:S01]  /*14b0*/  LOP3.LUT R5, R5, 0xfffffff8, RZ, 0xc0, !PT ;  /* 0xfffffff805057812 */ /* 0x000fe200078ec0ff */
[----:B-1----:R-:W-:Y:S01]  /*14c0*/  ULEA UR41, UR4, UR41, 0x18 ;  /* 0x0000002904297291 */ /* 0x002fe2000f8ec03f */
[----:B------:R-:W-:Y:S01]  /*14d0*/  SEL R73, RZ, 0x1, P0 ;  /* 0x00000001ff497807 */ /* 0x000fe20000000000 */
[----:B------:R-:W-:-:S02]  /*14e0*/  IMAD.U32 R62, RZ, RZ, UR42 ;  /* 0x0000002aff3e7e24 */ /* 0x000fc4000f8e00ff */
[----:B------:R-:W-:Y:S01]  /*14f0*/  UIADD3 UR47, UR41, 0xf0, URZ ;  /* 0x000000f0292f7890 */ /* 0x000fe2000fffe03f */
[----:B------:R-:W-:Y:S01]  /*1500*/  IMAD.IADD R58, R58, 0x1, -R5 ;  /* 0x000000013a3a7824 */ /* 0x000fe200078e0a05 */
[----:B------:R-:W-:Y:S01]  /*1510*/  UIADD3 UR4, UR41, 0x200, URZ ;  /* 0x0000020029047890 */ /* 0x000fe2000fffe03f */
[----:B------:R-:W-:Y:S01]  /*1520*/  SHF.R.S32.HI R5, RZ, 0x5, R0 ;  /* 0x00000005ff057819 */ /* 0x000fe20000011400 */
[----:B------:R-:W-:Y:S01]  /*1530*/  UIADD3 UR5, UR41, 0x1c200, URZ ;  /* 0x0001c20029057890 */ /* 0x000fe2000fffe03f */
[C---:B------:R-:W-:Y:S01]  /*1540*/  LOP3.LUT R64, R62.reuse, 0x8, RZ, 0xc0, !PT ;  /* 0x000000083e407812 */ /* 0x040fe200078ec0ff */
[----:B------:R-:W-:Y:S01]  /*1550*/  USHF.R.U32.HI UR4, URZ, 0x4, UR4 ;  /* 0x000000043f047899 */ /* 0x000fe20008011604 */
[--C-:B------:R-:W-:Y:S01]  /*1560*/  SHF.R.S32.HI R59, RZ, 0x1f, R58.reuse ;  /* 0x0000001fff3b7819 */ /* 0x100fe2000001143a */
[----:B------:R-:W-:Y:S01]  /*1570*/  USHF.R.U32.HI UR5, URZ, 0x4, UR5 ;  /* 0x000000043f057899 */ /* 0x000fe20008011605 */
[C-C-:B------:R-:W-:Y:S01]  /*1580*/  IMAD R65, R5.reuse, -0x10, -R58.reuse ;  /* 0xfffffff005417824 */ /* 0x140fe200078e0a3a */
[----:B------:R-:W-:Y:S01]  /*1590*/  ULOP3.LUT UR4, UR4, 0x3fff, URZ, 0xc0, !UPT ;  /* 0x00003fff04047892 */ /* 0x000fe2000f8ec03f */
[----:B------:R-:W-:Y:S01]  /*15a0*/  IMAD.U32 R61, RZ, RZ, UR47 ;  /* 0x0000002fff3d7e24 */ /* 0x000fe2000f8e00ff */
[----:B------:R-:W-:Y:S01]  /*15b0*/  ULOP3.LUT UR5, UR5, 0x3fff, URZ, 0xc0, !UPT ;  /* 0x00003fff05057892 */ /* 0x000fe2000f8ec03f */
[----:B------:R-:W-:Y:S01]  /*15c0*/  IMAD.WIDE R58, R5, 0x10, R58 ;  /* 0x00000010053a7825 */ /* 0x000fe200078e023a */
[----:B------:R-:W-:Y:S01]  /*15d0*/  LOP3.LUT R62, R62, 0x8, RZ, 0xc, !PT ;  /* 0x000000083e3e7812 */ /* 0x000fe200078e0cff */
[----:B------:R-:W-:Y:S01]  /*15e0*/  ULOP3.LUT UR44, UR4, 0x10000, URZ, 0xfc, !UPT ;  /* 0x00010000042c7892 */ /* 0x000fe2000f8efc3f */
[----:B------:R-:W-:Y:S01]  /*15f0*/  LOP3.LUT R64, R64, 0x18, RZ, 0x3c, !PT ;  /* 0x0000001840407812 */ /* 0x000fe200078e3cff */
[----:B------:R-:W-:Y:S01]  /*1600*/  VIADD R63, R61, UR42 ;  /* 0x0000002a3d3f7c36 */ /* 0x000fe20008000000 */
[----:B------:R-:W-:Y:S01]  /*1610*/  ULOP3.LUT UR45, UR5, 0x10000, URZ, 0xfc, !UPT ;  /* 0x00010000052d7892 */ /* 0x000fe2000f8efc3f */
[----:B------:R-:W-:-:S11]  /*1620*/  VIADD R65, R65, UR6 ;  /* 0x0000000641417c36 */ /* 0x000fd60008000000 */
.L_x_99:
[----:B------:R-:W-:Y:S01]  /*1630*/  SHF.L.U32 R0, R73, 0x1f, RZ ;  /* 0x0000001f49007819 */ /* 0x000fe200000006ff */
[----:B------:R-:W-:Y:S02]  /*1640*/  ULDC UR4, c[0x0][0x28c] ;  /* 0x0000a30000047ab9 */ /* 0x000fe40000000800 */
[----:B------:R-:W-:Y:S01]  /*1650*/  ISETP.LT.AND P1, PT, RZ, UR4, PT ;  /* 0x00000004ff007c0c */ /* 0x000fe2000bf21270 */
[----:B------:R-:W1:Y:S02]  /*1660*/  SYNCS.PHASECHK.TRANS64.TRYWAIT P0, [R61+UR42], R0 ;  /* 0x000000003d0075a7 */ /* 0x000e64000800016a */
[----:B01-34-:R-:W-:Y:S10]  /*1670*/  @!P0 BRA `(.L_x_16) ;  /* 0x0000004400008947 */ /* 0x01bff40003800000 */
.L_x_131:
[----:B------:R-:W-:Y:S05]  /*1680*/  @P1 BRA `(.L_x_17) ;  /* 0x0000000000401947 */ /* 0x000fea0003800000 */
[----:B-1----:R-:W-:Y:S01]  /*1690*/  MOV R0, 0x0 ;  /* 0x0000000000007802 */ /* 0x002fe20000000f00 */
[----:B------:R-:W-:Y:S01]  /*16a0*/  ULDC.64 UR4, c[0x4][0x68] ;  /* 0x01001a0000047ab9 */ /* 0x000fe20000000a00 */
[----:B------:R-:W-:Y:S01]  /*16b0*/  ULDC.64 UR6, c[0x4][0x8] ;  /* 0x0100020000067ab9 */ /* 0x000fe20000000a00 */
[----:B------:R-:W-:Y:S01]  /*16c0*/  IMAD.U32 R4, RZ, RZ, UR4 ;  /* 0x00000004ff047e24 */ /* 0x000fe2000f8e00ff */
[----:B------:R1:W2:Y:S01]  /*16d0*/  LDC.64 R14, c[0x4][R0] ;  /* 0x01000000000e7b82 */ /* 0x0002a20000000a00 */
[----:B------:R-:W-:Y:S01]  /*16e0*/  IMAD.U32 R5, RZ, RZ, UR5 ;  /* 0x00000005ff057e24 */ /* 0x000fe2000f8e00ff */
[----:B------:R-:W-:Y:S01]  /*16f0*/  ULDC.64 UR4, c[0x4][0x70] ;  /* 0x01001c0000047ab9 */ /* 0x000fe20000000a00 */
[----:B------:R-:W-:Y:S02]  /*1700*/  IMAD.U32 R10, RZ, RZ, UR6 ;  /* 0x00000006ff0a7e24 */ /* 0x000fe4000f8e00ff */
[----:B------:R-:W-:Y:S02]  /*1710*/  IMAD.U32 R6, RZ, RZ, UR4 ;  /* 0x00000004ff067e24 */ /* 0x000fe4000f8e00ff */
[----:B------:R-:W-:-:S02]  /*1720*/  IMAD.U32 R7, RZ, RZ, UR5 ;  /* 0x00000005ff077e24 */ /* 0x000fc4000f8e00ff */
[----:B------:R-:W-:Y:S02]  /*1730*/  IMAD.U32 R11, RZ, RZ, UR7 ;  /* 0x00000007ff0b7e24 */ /* 0x000fe4000f8e00ff */
[----:B------:R-:W-:Y:S02]  /*1740*/  IMAD.MOV.U32 R8, RZ, RZ, 0x1e1 ;  /* 0x000001e1ff087424 */ /* 0x000fe400078e00ff */
[----:B0-----:R-:W-:Y:S02]  /*1750*/  IMAD.MOV.U32 R12, RZ, RZ, 0x1 ;  /* 0x00000001ff0c7424 */ /* 0x001fe400078e00ff */
[----:B-1----:R-:W-:-:S07]  /*1760*/  IMAD.MOV.U32 R13, RZ, RZ, RZ ;  /* 0x000000ffff0d7224 */ /* 0x002fce00078e00ff */
[----:B------:R-:W-:-:S07]  /*1770*/  LEPC R20, `(.L_x_17) ;  /* 0x000000001014794e */ /* 0x000fce0000000000 */
[----:B--2--5:R-:W-:Y:S05]  /*1780*/  CALL.ABS.NOINC R14 ;  /* 0x000000000e007343 */ /* 0x024fea0003c00000 */
.L_x_17:
[----:B------:R-:W-:-:S13]  /*1790*/  ISETP.NE.AND P0, PT, R72, 0x3, PT ;  /* 0x000000034800780c */ /* 0x000fda0003f05270 */
[----:B------:R-:W-:Y:S05]  /*17a0*/  @!P0 BRA `(.L_x_18) ;  /* 0x0000000000048947 */ /* 0x000fea0003800000 */
[----:B------:R-:W-:Y:S01]  /*17b0*/  BPT.TRAP 0x1 ;  /* 0x000000040000795c */ /* 0x000fe20000300000 */
.L_x_18:
[----:B------:R-:W-:Y:S02]  /*17c0*/  IMAD.U32 R3, RZ, RZ, UR38 ;  /* 0x00000026ff037e24 */ /* 0x000fe4000f8e00ff */
[----:B-1----:R-:W-:-:S03]  /*17d0*/  IMAD.U32 R0, RZ, RZ, UR39 ;  /* 0x00000027ff007e24 */ /* 0x002fc6000f8e00ff */
[----:B------:R-:W-:Y:S02]  /*17e0*/  LEA R3, R3, UR41, 0x3 ;  /* 0x0000002903037c11 */ /* 0x000fe4000f8e18ff */
[----:B------:R-:W-:-:S04]  /*17f0*/  SHF.L.U32 R0, R0, 0x1f, RZ ;  /* 0x0000001f00007819 */ /* 0x000fc800000006ff */
[----:B------:R1:W2:Y:S01]  /*1800*/  SYNCS.PHASECHK.TRANS64.TRYWAIT P1, [R3+URZ], R0 ;  /* 0x00000000030075a7 */ /* 0x0002a2000802017f */
[----:B------:R-:W-:Y:S05]  /*1810*/  @!P0 BRA `(.L_x_19) ;  /* 0x0000000000048947 */ /* 0x000fea0003800000 */
[----:B------:R-:W-:Y:S01]  /*1820*/  BPT.TRAP 0x1 ;  /* 0x000000040000795c */ /* 0x000fe20000300000 */
.L_x_19:
[----:B--2---:R-:W-:Y:S05]  /*1830*/  @P1 BRA `(.L_x_20) ;  /* 0x0000000000081947 */ /* 0x004fea0003800000 */
[----:B------:R-:W2:Y:S02]  /*1840*/  SYNCS.PHASECHK.TRANS64.TRYWAIT P1, [R3+URZ], R0 ;  /* 0x00000000030075a7 */ /* 0x000ea4000802017f */
[----:B--2---:R-:W-:Y:S05]  /*1850*/  @!P1 BRA `(.L_x_21) ;  /* 0x00000040009c9947 */ /* 0x004fea0003800000 */
.L_x_20:
[----:B------:R-:W-:Y:S05]  /*1860*/  WARPSYNC.ALL ;  /* 0x0000000000007948 */ /* 0x000fea0003800000 */
[----:B------:R-:W-:Y:S01]  /*1870*/  ULEA UR8, UR38, UR44, 0x9 ;  /* 0x0000002c26087291 */ /* 0x000fe2000f8e483f */
[----:B------:R-:W-:Y:S01]  /*1880*/  WARPGROUP.ARRIVE ;  /* 0x00000000000079c5 */ /* 0x000fe20000000000 */
[----:B------:R-:W-:Y:S01]  /*1890*/  ULEA UR9, UR38, UR45, 0x9 ;  /* 0x0000002d26097291 */ /* 0x000fe2000f8e483f */
[----:B-12---:R-:W-:Y:S01]  /*18a0*/  IMAD.U32 R0, RZ, RZ, UR43 ;  /* 0x0000002bff007e24 */ /* 0x006fe2000f8e00ff */
[----:B------:R-:W-:Y:S01]  /*18b0*/  UMOV UR5, 0x40000040 ;  /* 0x4000004000057882 */ /* 0x000fe20000000000 */
[----:B------:R-:W-:-:S02]  /*18c0*/  UMOV UR7, 0x40000040 ;  /* 0x4000004000077882 */ /* 0x000fc40000000000 */
[----:B------:R-:W-:Y:S01]  /*18d0*/  UMOV UR4, UR8 ;  /* 0x0000000800047c82 */ /* 0x000fe20008000000 */
[----:B------:R-:W-:Y:S01]  /*18e0*/  ISETP.GE.AND P1, PT, R0, 0x1, PT ;  /* 0x000000010000780c */ /* 0x000fe20003f26270 */
[----:B------:R-:W-:Y:S02]  /*18f0*/  UMOV UR6, UR9 ;  /* 0x0000000900067c82 */ /* 0x000fe40008000000 */
[----:B------:R-:W-:Y:S01]  /*1900*/  HGMMA.64x64x8.F32.TF32 R24, gdesc[UR4], RZ, !UPT, gsb0 ;  /* 0x04e00000041879f0 */ /* 0x000fe2000c0028ff */
[----:B------:R-:W-:Y:S02]  /*1910*/  UIADD3 UR4, UR8, 0x2, URZ ;  /* 0x0000000208047890 */ /* 0x000fe4000fffe03f */
[----:B------:R-:W-:Y:S01]  /*1920*/  UIADD3 UR6, UR9, 0x2, URZ ;  /* 0x0000000209067890 */ /* 0x000fe2000fffe03f */
[----:B------:R-:W-:Y:S01]  /*1930*/  UMOV UR5, 0x40000040 ;  /* 0x4000004000057882 */ /* 0x000fe20000000000 */
[----:B------:R-:W-:Y:S01]  /*1940*/  UMOV UR7, 0x40000040 ;  /* 0x4000004000077882 */ /* 0x000fe20000000000 */
[----:B------:R-:W-:-:S02]  /*1950*/  WARPGROUP.DEPBAR.LE gsb0, 0x0 ;  /* 0x00008000000079c5 */ /* 0x000fc40000010000 */
[----:B------:R-:W-:-:S06]  /*1960*/  WARPGROUP.ARRIVE ;  /* 0x00000000000079c5 */ /* 0x000fcc0000000000 */
[----:B------:R-:W-:Y:S01]  /*1970*/  HGMMA.64x64x8.F32.TF32 R24, gdesc[UR4], R24, gsb0 ;  /* 0x04e00000041879f0 */ /* 0x000fe20008002818 */
[----:B------:R-:W-:Y:S02]  /*1980*/  UIADD3 UR4, UR8, 0x4, URZ ;  /* 0x0000000408047890 */ /* 0x000fe4000fffe03f */
[----:B------:R-:W-:Y:S01]  /*1990*/  UIADD3 UR6, UR9, 0x4, URZ ;  /* 0x0000000409067890 */ /* 0x000fe2000fffe03f */
[----:B------:R-:W-:Y:S01]  /*19a0*/  UMOV UR5, 0x40000040 ;  /* 0x4000004000057882 */ /* 0x000fe20000000000 */
[----:B------:R-:W-:Y:S01]  /*19b0*/  UMOV UR7, 0x40000040 ;  /* 0x4000004000077882 */ /* 0x000fe20000000000 */
[----:B------:R-:W-:Y:S02]  /*19c0*/  WARPGROUP.DEPBAR.LE gsb0, 0x0 ;  /* 0x00008000000079c5 */ /* 0x000fe40000010000 */
        /* <DEDUP_REMOVED lines=8> */
[----:B------:R-:W-:Y:S03]  /*1a50*/  HGMMA.64x64x8.F32.TF32 R24, gdesc[UR4], R24, gsb0 ;  /* 0x04e00000041879f0 */ /* 0x000fe60008002818 */
[----:B------:R-:W-:Y:S02]  /*1a60*/  WARPGROUP.DEPBAR.LE gsb0, 0x0 ;  /* 0x00008000000079c5 */ /* 0x000fe40000010000 */
[----:B------:R-:W-:Y:S05]  /*1a70*/  @!P1 BRA `(.L_x_22) ;  /* 0x0000000400109947 */ /* 0x000fea0003800000 */
[----:B------:R-:W-:Y:S01]  /*1a80*/  UIADD3 UR4, UR38, 0x1, URZ ;  /* 0x0000000126047890 */ /* 0x000fe2000fffe03f */
[----:B------:R-:W-:Y:S01]  /*1a90*/  IMAD.U32 R0, RZ, RZ, UR43 ;  /* 0x0000002bff007e24 */ /* 0x000fe2000f8e00ff */
[----:B------:R-:W-:Y:S02]  /*1aa0*/  UMOV UR9, UR38 ;  /* 0x0000002600097c82 */ /* 0x000fe40008000000 */
[----:B------:R-:W-:-:S04]  /*1ab0*/  UISETP.NE.AND UP0, UPT, UR4, 0xe, UPT ;  /* 0x0000000e0400788c */ /* 0x000fc8000bf05270 */
[----:B------:R-:W-:Y:S02]  /*1ac0*/  USEL UR5, URZ, 0x1, UP0 ;  /* 0x000000013f057887 */ /* 0x000fe40008000000 */
[----:B------:R-:W-:Y:S02]  /*1ad0*/  USEL UR8, UR4, URZ, UP0 ;  /* 0x0000003f04087287 */ /* 0x000fe40008000000 */
[----:B------:R-:W-:-:S06]  /*1ae0*/  ULOP3.LUT UR5, UR39, UR5, URZ, 0x3c, !UPT ;  /* 0x0000000527057292 */ /* 0x000fcc000f8e3c3f */
[----:B------:R-:W-:-:S07]  /*1af0*/  IMAD.U32 R5, RZ, RZ, UR5 ;  /* 0x00000005ff057e24 */ /* 0x000fce000f8e00ff */
.L_x_29:
[----:B-12---:R-:W-:Y:S05]  /*1b00*/  @!P0 BRA `(.L_x_23) ;  /* 0x0000000000048947 */ /* 0x006fea0003800000 */
[----:B------:R-:W-:Y:S01]  /*1b10*/  BPT.TRAP 0x1 ;  /* 0x000000040000795c */ /* 0x000fe20000300000 */
.L_x_23:
[----:B------:R-:W-:Y:S01]  /*1b20*/  ULEA UR4, UR8, UR41, 0x3 ;  /* 0x0000002908047291 */ /* 0x000fe2000f8e183f */
[----:B------:R-:W-:-:S08]  /*1b30*/  SHF.L.U32 R3, R5, 0x1f, RZ ;  /* 0x0000001f05037819 */ /* 0x000fd000000006ff */
[----:B------:R1:W2:Y:S01]  /*1b40*/  SYNCS.PHASECHK.TRANS64.TRYWAIT P1, [UR4], R3 ;  /* 0x00000003ff0075a7 */ /* 0x0002a20008020144 */
[----:B------:R-:W-:Y:S05]  /*1b50*/  @!P0 BRA `(.L_x_24) ;  /* 0x0000000000048947 */ /* 0x000fea0003800000 */
[----:B------:R-:W-:Y:S01]  /*1b60*/  BPT.TRAP 0x1 ;  /* 0x000000040000795c */ /* 0x000fe20000300000 */
.L_x_24:
[----:B--2---:R-:W-:Y:S05]  /*1b70*/  @P1 BRA `(.L_x_25) ;  /* 0x0000000000081947 */ /* 0x004fea0003800000 */
[----:B------:R-:W2:Y:S02]  /*1b80*/  SYNCS.PHASECHK.TRANS64.TRYWAIT P1, [UR4], R3 ;  /* 0x00000003ff0075a7 */ /* 0x000ea40008020144 */
[----:B--2---:R-:W-:Y:S05]  /*1b90*/  @!P1 BRA `(.L_x_26) ;  /* 0x0000003c00e09947 */ /* 0x004fea0003800000 */
.L_x_25:
[----:B------:R-:W-:Y:S01]  /*1ba0*/  ULEA UR10, UR8, UR44, 0x9 ;  /* 0x0000002c080a7291 */ /* 0x000fe2000f8e483f */
[----:B------:R-:W-:Y:S01]  /*1bb0*/  WARPGROUP.ARRIVE ;  /* 0x00000000000079c5 */ /* 0x000fe20000000000 */
[----:B------:R-:W-:Y:S01]  /*1bc0*/  ULEA UR11, UR8, UR45, 0x9 ;  /* 0x0000002d080b7291 */ /* 0x000fe2000f8e483f */
[----:B------:R-:W-:Y:S01]  /*1bd0*/  UMOV UR5, 0x40000040 ;  /* 0x4000004000057882 */ /* 0x000fe20000000000 */
[----:B------:R-:W-:-:S03]  /*1be0*/  UMOV UR7, 0x40000040 ;  /* 0x4000004000077882 */ /* 0x000fc60000000000 */
[----:B------:R-:W-:Y:S02]  /*1bf0*/  UMOV UR4, UR10 ;  /* 0x0000000a00047c82 */ /* 0x000fe40008000000 */
[----:B------:R-:W-:Y:S02]  /*1c00*/  UMOV UR6, UR11 ;  /* 0x0000000b00067c82 */ /* 0x000fe40008000000 */
[----:B------:R-:W-:Y:S01]  /*1c10*/  HGMMA.64x64x8.F32.TF32 R24, gdesc[UR4], R24, gsb0 ;  /* 0x04e00000041879f0 */ /* 0x000fe20008002818 */
        /* <DEDUP_REMOVED lines=23> */
[----:B------:R-:W-:Y:S01]  /*1d90*/  BPT.TRAP 0x1 ;  /* 0x000000040000795c */ /* 0x000fe20000300000 */
.L_x_27:
[----:B------:R-:W-:Y:S01]  /*1da0*/  ULEA UR4, UR9, UR41, 0x3 ;  /* 0x0000002909047291 */ /* 0x000fe2000f8e183f */
[----:B------:R-:W-:-:S03]  /*1db0*/  ISETP.GT.U32.AND P1, PT, R16, 0x1, PT ;  /* 0x000000011000780c */ /* 0x000fc60003f24070 */
[----:B------:R-:W-:-:S04]  /*1dc0*/  UIADD3 UR4, UR4, 0x70, URZ ;  /* 0x0000007004047890 */ /* 0x000fc8000fffe03f */
[----:B------:R-:W-:-:S09]  /*1dd0*/  UPRMT UR4, URZ, 0x654, UR4 ;  /* 0x000006543f047896 */ /* 0x000fd20008000004 */
[----:B------:R-:W-:Y:S01]  /*1de0*/  SYNCS.ARRIVE.TRANS64.RED.A1T0 RZ, [UR4], RZ ;  /* 0x000000ffffff79a7 */ /* 0x000fe20008100404 */
[----:B------:R-:W-:Y:S05]  /*1df0*/  @P1 BRA `(.L_x_28) ;  /* 0x0000000000041947 */ /* 0x000fea0003800000 */
[----:B------:R-:W-:Y:S01]  /*1e00*/  BPT.TRAP 0x1 ;  /* 0x000000040000795c */ /* 0x000fe20000300000 */
.L_x_28:
[----:B------:R-:W-:Y:S01]  /*1e10*/  UIADD3 UR8, UR8, 0x1, URZ ;  /* 0x0000000108087890 */ /* 0x000fe2000fffe03f */
[C---:B------:R-:W-:Y:S01]  /*1e20*/  ISETP.GT.AND P1, PT, R0.reuse, 0x1, PT ;  /* 0x000000010000780c */ /* 0x040fe20003f24270 */
[----:B------:R-:W-:Y:S01]  /*1e30*/  UIADD3 UR9, UR9, 0x1, URZ ;  /* 0x0000000109097890 */ /* 0x000fe2000fffe03f */
[----:B------:R-:W-:Y:S01]  /*1e40*/  VIADD R0, R0, 0xffffffff ;  /* 0xffffffff00007836 */ /* 0x000fe20000000000 */
[----:B------:R-:W-:Y:S02]  /*1e50*/  UISETP.NE.AND UP0, UPT, UR8, 0xe, UPT ;  /* 0x0000000e0800788c */ /* 0x000fe4000bf05270 */
[----:B------:R-:W-:Y:S02]  /*1e60*/  UISETP.NE.AND UP1, UPT, UR9, 0xe, UPT ;  /* 0x0000000e0900788c */ /* 0x000fe4000bf25270 */
[----:B------:R-:W-:Y:S02]  /*1e70*/  USEL UR4, URZ, 0x1, UP0 ;  /* 0x000000013f047887 */ /* 0x000fe40008000000 */
[----:B------:R-:W-:-:S02]  /*1e80*/  USEL UR8, UR8, URZ, UP0 ;  /* 0x0000003f08087287 */ /* 0x000fc40008000000 */
[----:B------:R-:W-:Y:S02]  /*1e90*/  USEL UR9, UR9, URZ, UP1 ;  /* 0x0000003f09097287 */ /* 0x000fe40008800000 */
[----:B------:R-:W-:Y:S01]  /*1ea0*/  LOP3.LUT R5, R5, UR4, RZ, 0x3c, !PT ;  /* 0x0000000405057c12 */ /* 0x000fe2000f8e3cff */
[----:B------:R-:W-:Y:S09]  /*1eb0*/  @P1 BRA `(.L_x_29) ;  /* 0xfffffffc00101947 */ /* 0x000ff2000383ffff */
.L_x_22:
[----:B------:R-:W3:Y:S01]  /*1ec0*/  LDC R0, c[0x0][0x28c] ;  /* 0x0000a300ff007b82 */ /* 0x000ee20000000800 */
[----:B------:R4:W-:Y:S01]  /*1ed0*/  SYNCS.ARRIVE.TRANS64.A1T0 RZ, [R62+UR47], RZ ;  /* 0x000000ff3eff79a7 */ /* 0x0009e2000810002f */
[----:B---3--:R-:W-:-:S13]  /*1ee0*/  ISETP.GE.AND P1, PT, R0, 0x1, PT ;  /* 0x000000010000780c */ /* 0x008fda0003f26270 */
[----:B----4-:R-:W-:Y:S05]  /*1ef0*/  @!P1 BRA `(.L_x_30) ;  /* 0x0000000000389947 */ /* 0x010fea0003800000 */
[----:B------:R-:W-:Y:S05]  /*1f00*/  @!P0 BRA `(.L_x_31) ;  /* 0x0000000000048947 */ /* 0x000fea0003800000 */
[----:B------:R-:W-:Y:S01]  /*1f10*/  BPT.TRAP 0x1 ;  /* 0x000000040000795c */ /* 0x000fe20000300000 */
.L_x_31:
[----:B------:R-:W-:Y:S01]  /*1f20*/  UIADD3 UR6, UR43, UR38, URZ ;  /* 0x000000262b067290 */ /* 0x000fe2000fffe03f */
[----:B------:R-:W-:-:S03]  /*1f30*/  ISETP.GT.U32.AND P0, PT, R16, 0x1, PT ;  /* 0x000000011000780c */ /* 0x000fc60003f04070 */
[----:B------:R-:W-:-:S04]  /*1f40*/  USHF.R.U32.HI UR4, URZ, 0x1, UR6 ;  /* 0x000000013f047899 */ /* 0x000fc80008011606 */
[----:B------:R-:W-:-:S04]  /*1f50*/  UIMAD.WIDE.U32 UR4, UR4, -0x6db6db6d, URZ ;  /* 0x92492493040478a5 */ /* 0x000fc8000f8e003f */
[----:B------:R-:W-:-:S04]  /*1f60*/  USHF.R.U32.HI UR4, URZ, 0x2, UR5 ;  /* 0x000000023f047899 */ /* 0x000fc80008011605 */
[----:B------:R-:W-:-:S04]  /*1f70*/  UIMAD UR6, UR4, -0xe, UR6 ;  /* 0xfffffff2040678a4 */ /* 0x000fc8000f8e0206 */
[----:B------:R-:W-:-:S04]  /*1f80*/  ULEA UR6, UR6, UR41, 0x3 ;  /* 0x0000002906067291 */ /* 0x000fc8000f8e183f */
[----:B------:R-:W-:-:S04]  /*1f90*/  UIADD3 UR6, UR6, 0x70, URZ ;  /* 0x0000007006067890 */ /* 0x000fc8000fffe03f */
[----:B------:R-:W-:-:S09]  /*1fa0*/  UPRMT UR6, URZ, 0x654, UR6 ;  /* 0x000006543f067896 */ /* 0x000fd20008000006 */
[----:B------:R-:W-:Y:S01]  /*1fb0*/  SYNCS.ARRIVE.TRANS64.RED.A1T0 RZ, [UR6], RZ ;  /* 0x000000ffffff79a7 */ /* 0x000fe20008100406 */
[----:B------:R-:W-:Y:S05]  /*1fc0*/  @P0 BRA `(.L_x_30) ;  /* 0x0000000000040947 */ /* 0x000fea0003800000 */
[----:B------:R-:W-:Y:S01]  /*1fd0*/  BPT.TRAP 0x1 ;  /* 0x000000040000795c */ /* 0x000fe20000300000 */
.L_x_30:
[----:B------:R-:W-:Y:S01]  /*1fe0*/  SHF.L.U32 R0, R73, 0x1f, RZ ;  /* 0x0000001f49007819 */ /* 0x000fe200000006ff */
[----:B------:R-:W-:Y:S01]  /*1ff0*/  UIADD3 UR38, UR46, UR38, URZ ;  /* 0x000000262e267290 */ /* 0x000fe2000fffe03f */
[----:B------:R-:W3:Y:S01]  /*2000*/  LDC R7, c[0x0][0x288] ;  /* 0x0000a200ff077b82 */ /* 0x000ee20000000800 */
[----:B------:R-:W-:Y:S01]  /*2010*/  UISETP.GE.U32.AND UP1, UPT, UR46, 0xe, UPT ;  /* 0x0000000e2e00788c */ /* 0x000fe2000bf26070 */
[----:B------:R-:W-:Y:S01]  /*2020*/  IMAD.SHL.U32 R8, R60, 0x2, RZ ;  /* 0x000000023c087824 */ /* 0x000fe200078e00ff */
[----:B------:R-:W-:Y:S02]  /*2030*/  UISETP.GT.U32.AND UP0, UPT, UR38, 0xd, UPT ;  /* 0x0000000d2600788c */ /* 0x000fe4000bf04070 */
[----:B------:R-:W-:Y:S02]  /*2040*/  USHF.R.U32.HI UR4, URZ, 0x1, UR38 ;  /* 0x000000013f047899 */ /* 0x000fe40008011626 */
[----:B------:R-:W-:Y:S01]  /*2050*/  UISETP.LT.U32.AND UP0, UPT, UR46, 0xe, UP0 ;  /* 0x0000000e2e00788c */ /* 0x000fe20008701070 */
[----:B------:R-:W4:Y:S01]  /*2060*/  SYNCS.PHASECHK.TRANS64.TRYWAIT P0, [R61+UR42+0x10], R0 ;  /* 0x000010003d0075a7 */ /* 0x000f22000800016a */
[----:B------:R-:W-:Y:S01]  /*2070*/  UIMAD.WIDE.U32 UR4, UR4, -0x6db6db6d, URZ ;  /* 0x92492493040478a5 */ /* 0x000fe2000f8e003f */
[----:B------:R-:W-:Y:S01]  /*2080*/  SHF.R.S32.HI R9, RZ, 0x1f, R8 ;  /* 0x0000001fff097819 */ /* 0x000fe20000011408 */
[----:B------:R-:W-:-:S02]  /*2090*/  USEL UR6, URZ, 0x1, !UP0 ;  /* 0x000000013f067887 */ /* 0x000fc4000c000000 */
[----:B------:R-:W-:Y:S02]  /*20a0*/  USHF.R.U32.HI UR4, URZ, 0x2, UR5 ;  /* 0x000000023f047899 */ /* 0x000fe40008011605 */
[----:B------:R-:W-:Y:S02]  /*20b0*/  ULOP3.LUT UR39, UR39, UR6, URZ, 0x3c, !UPT ;  /* 0x0000000627277292 */ /* 0x000fe4000f8e3c3f */
[----:B------:R-:W-:Y:S02]  /*20c0*/  UIMAD UR38, UR4, -0xe, UR38 ;  /* 0xfffffff2042678a4 */ /* 0x000fe4000f8e0226 */
[----:B------:R-:W-:Y:S01]  /*20d0*/  @UP1 ULOP3.LUT UR39, UR39, 0x1, UR4, 0x78, !UPT ;  /* 0x0000000127271892 */ /* 0x000fe2000f8e7804 */
[----:B---34-:R-:W-:Y:S11]  /*20e0*/  @!P0 BRA `(.L_x_32) ;  /* 0x0000003800a48947 */ /* 0x018ff60003800000 */
.L_x_132:
[----:B---3--:R-:W-:Y:S01]  /*20f0*/  IMAD.SHL.U32 R0, R19, 0x40, RZ ;  /* 0x0000004013007824 */ /* 0x008fe200078e00ff */
[----:B------:R-:W-:Y:S01]  /*2100*/  ULDC UR6, c[0x0][0x284] ;  /* 0x0000a10000067ab9 */ /* 0x000fe20000000800 */
[----:B------:R-:W-:Y:S01]  /*2110*/  IMAD.SHL.U32 R14, R22, 0x40, RZ ;  /* 0x00000040160e7824 */ /* 0x000fe200078e00ff */
[----:B------:R-:W-:Y:S01]  /*2120*/  SHF.R.S32.HI R11, RZ, 0x1f, R2 ;  /* 0x0000001fff0b7819 */ /* 0x000fe20000011402 */
[----:B------:R-:W-:Y:S01]  /*2130*/  ULDC.64 UR4, c[0x0][0x5d0] ;  /* 0x0001740000047ab9 */ /* 0x000fe20000000a00 */
[----:B------:R-:W-:Y:S01]  /*2140*/  ISETP.GE.AND P0, PT, R0, UR6, PT ;  /* 0x0000000600007c0c */ /* 0x000fe2000bf06270 */
[----:B--2---:R-:W-:Y:S01]  /*2150*/  IMAD.WIDE.U32 R4, R2, UR4, R8 ;  /* 0x0000000402047c25 */ /* 0x004fe2000f8e0008 */
[----:B------:R-:W-:Y:S02]  /*2160*/  SHF.R.S32.HI R15, RZ, 0x1f, R14 ;  /* 0x0000001fff0f7819 */ /* 0x000fe4000001140e */
[C---:B------:R-:W-:Y:S01]  /*2170*/  ISETP.GE.OR P0, PT, R14.reuse, R7, P0 ;  /* 0x000000070e00720c */ /* 0x040fe20000706670 */
[----:B-1----:R-:W-:Y:S01]  /*2180*/  IMAD R3, R11, UR4, RZ ;  /* 0x000000040b037c24 */ /* 0x002fe2000f8e02ff */
[----:B------:R-:W-:-:S03]  /*2190*/  IADD3 R4, P1, R14, R4, RZ ;  /* 0x000000040e047210 */ /* 0x000fc60007f3e0ff */
[----:B------:R-:W-:-:S05]  /*21a0*/  IMAD R3, R2, UR5, R3 ;  /* 0x0000000502037c24 */ /* 0x000fca000f8e0203 */
[----:B------:R-:W-:-:S03]  /*21b0*/  IADD3.X R5, R15, R5, R3, P1, !PT ;  /* 0x000000050f057210 */ /* 0x000fc60000ffe403 */
[----:B------:R-:W-:Y:S05]  /*21c0*/  @P0 BRA `(.L_x_33) ;  /* 0x0000001c00200947 */ /* 0x000fea0003800000 */
[----:B------:R-:W1:Y:S01]  /*21d0*/  LDC.64 R74, c[0x0][0x5c8] ;  /* 0x00017200ff4a7b82 */ /* 0x000e620000000a00 */
[----:B-----5:R-:W-:Y:S01]  /*21e0*/  FSETP.NEU.AND P1, PT, R57, RZ, PT ;  /* 0x000000ff3900720b */ /* 0x020fe20003f2d000 */
[----:B------:R-:W-:Y:S01]  /*21f0*/  IMAD R3, R60, -0x2, R7 ;  /* 0xfffffffe3c037824 */ /* 0x000fe200078e0207 */
[----:B------:R-:W-:Y:S01]  /*2200*/  BSSY B0, `(.L_x_33) ;  /* 0x00001c4000007945 */ /* 0x000fe20003800000 */
[----:B------:R-:W-:-:S04]  /*2210*/  IMAD.WIDE R68, R19, 0x40, R58 ;  /* 0x0000004013447825 */ /* 0x000fc800078e023a */
[----:B------:R-:W-:Y:S02]  /*2220*/  IMAD.IADD R3, R3, 0x1, -R14 ;  /* 0x0000000103037824 */ /* 0x000fe400078e0a0e */
[----:B------:R-:W-:-:S03]  /*2230*/  IMAD.IADD R0, R65, 0x1, -R0 ;  /* 0x0000000141007824 */ /* 0x000fc600078e0a00 */
[----:B------:R-:W-:-:S04]  /*2240*/  ISETP.GT.AND P0, PT, R3, RZ, PT ;  /* 0x000000ff0300720c */ /* 0x000fc80003f04270 */
[----:B------:R-:W-:Y:S01]  /*2250*/  ISETP.GT.AND P4, PT, R0, RZ, P0 ;  /* 0x000000ff0000720c */ /* 0x000fe20000784270 */
[-C--:B-1----:R-:W-:Y:S02]  /*2260*/  IMAD R6, R69, R74.reuse, RZ ;  /* 0x0000004a45067224 */ /* 0x082fe400078e02ff */
[----:B------:R-:W-:-:S04]  /*2270*/  IMAD.WIDE.U32 R70, R68, R74, R4 ;  /* 0x0000004a44467225 */ /* 0x000fc800078e0004 */
[----:B------:R-:W-:-:S04]  /*2280*/  IMAD R5, R68, R75, R6 ;  /* 0x0000004b44057224 */ /* 0x000fc800078e0206 */
[----:B------:R-:W-:Y:S01]  /*2290*/  IMAD.IADD R7, R71, 0x1, R5 ;  /* 0x0000000147077824 */ /* 0x000fe200078e0205 */
[----:B------:R-:W-:Y:S06]  /*22a0*/  @!P1 BRA `(.L_x_34) ;  /* 0x0000001000e49947 */ /* 0x000fec0003800000 */
[----:B------:R-:W1:Y:S01]  /*22b0*/  LDC.64 R76, c[0x0][0x5b8] ;  /* 0x00016e00ff4c7b82 */ /* 0x000e620000000a00 */
[----:B------:R-:W-:-:S07]  /*22c0*/  ULDC.64 UR4, c[0x0][0x5c0] ;  /* 0x0001700000047ab9 */ /* 0x000fce0000000a00 */
[----:B------:R-:W2:Y:S08]  /*22d0*/  LDC.64 R78, c[0x0][0x5b0] ;  /* 0x00016c00ff4e7b82 */ /* 0x000eb00000000a00 */
[----:B------:R-:W0:Y:S01]  /*22e0*/  LDC.64 R80, c[0x0][0x5a8] ;  /* 0x00016a00ff507b82 */ /* 0x000e220000000a00 */
[-C--:B-1----:R-:W-:Y:S02]  /*22f0*/  IMAD R6, R11, R76.reuse, RZ ;  /* 0x0000004c0b067224 */ /* 0x082fe400078e02ff */
[----:B------:R-:W-:-:S04]  /*2300*/  IMAD.WIDE.U32 R4, R2, R76, R8 ;  /* 0x0000004c02047225 */ /* 0x000fc800078e0008 */
[----:B------:R-:W-:Y:S01]  /*2310*/  IMAD R71, R2, R77, R6 ;  /* 0x0000004d02477224 */ /* 0x000fe200078e0206 */
[----:B------:R-:W-:Y:S01]  /*2320*/  IADD3 R10, P1, R14, R4, RZ ;  /* 0x000000040e0a7210 */ /* 0x000fe20007f3e0ff */
[----:B--2---:R-:W-:-:S03]  /*2330*/  IMAD R4, R69, R78, RZ ;  /* 0x0000004e45047224 */ /* 0x004fc600078e02ff */
[----:B------:R-:W-:Y:S01]  /*2340*/  IADD3.X R11, R15, R5, R71, P1, !PT ;  /* 0x000000050f0b7210 */ /* 0x000fe20000ffe447 */
[C---:B------:R-:W-:Y:S02]  /*2350*/  IMAD R69, R68.reuse, R79, R4 ;  /* 0x0000004f44457224 */ /* 0x040fe400078e0204 */
[----:B------:R-:W-:-:S04]  /*2360*/  IMAD.WIDE.U32 R4, R68, R78, R10 ;  /* 0x0000004e44047225 */ /* 0x000fc800078e000a */
[----:B------:R-:W-:Y:S01]  /*2370*/  IMAD.IADD R5, R5, 0x1, R69 ;  /* 0x0000000105057824 */ /* 0x000fe200078e0245 */
[----:B0-----:R-:W-:-:S04]  /*2380*/  LEA R12, P1, R4, R80, 0x2 ;  /* 0x00000050040c7211 */ /* 0x001fc800078210ff */
[----:B------:R-:W-:-:S05]  /*2390*/  LEA.HI.X R13, R4, R81, R5, 0x2, P1 ;  /* 0x00000051040d7211 */ /* 0x000fca00008f1405 */
[----:B------:R0:W2:Y:S01]  /*23a0*/  @P4 LDG.E.LTC128B R22, desc[UR36][R12.64] ;  /* 0x000000240c164981 */ /* 0x0000a2000c1e1920 */
[----:B------:R-:W-:Y:S01]  /*23b0*/  IMAD.WIDE.U32 R4, R68, R78, R14 ;  /* 0x0000004e44047225 */ /* 0x000fe200078e000e */
[----:B------:R-:W-:Y:S01]  /*23c0*/  SHF.L.U64.HI R67, R78, 0x3, R79 ;  /* 0x000000034e437819 */ /* 0x000fe2000001024f */
[----:B------:R-:W-:Y:S01]  /*23d0*/  BSSY B1, `(.L_x_35) ;  /* 0x0000017000017945 */ /* 0x000fe20003800000 */
[----:B------:R-:W-:Y:S01]  /*23e0*/  ISETP.GT.AND P0, PT, R0, 0x8, P0 ;  /* 0x000000080000780c */ /* 0x000fe20000704270 */
[----:B------:R-:W-:Y:S01]  /*23f0*/  IMAD.SHL.U32 R66, R78, 0x8, RZ ;  /* 0x000000084e427824 */ /* 0x000fe200078e00ff */
[----:B------:R-:W-:-:S03]  /*2400*/  IADD3 R20, P1, R8, R4, RZ ;  /* 0x0000000408147210 */ /* 0x000fc60007f3e0ff */
[----:B------:R-:W-:Y:S01]  /*2410*/  IMAD.WIDE.U32 R66, R68, R78, R66 ;  /* 0x0000004e44427225 */ /* 0x000fe200078e0042 */
[----:B------:R-:W-:Y:S02]  /*2420*/  IADD3.X R21, R9, R69, R5, P1, !PT ;  /* 0x0000004509157210 */ /* 0x000fe40000ffe405 */
[----:B------:R-:W-:Y:S01]  /*2430*/  LEA R6, P1, R70, UR4, 0x2 ;  /* 0x0000000446067c11 */ /* 0x000fe2000f8210ff */
[----:B------:R-:W-:Y:S01]  /*2440*/  IMAD.IADD R69, R69, 0x1, R67 ;  /* 0x0000000145457824 */ /* 0x000fe200078e0243 */
[----:B0-----:R-:W-:Y:S01]  /*2450*/  IADD3 R13, P2, R10, R66, RZ ;  /* 0x000000420a0d7210 */ /* 0x001fe20007f5e0ff */
[----:B------:R-:W-:Y:S01]  /*2460*/  IMAD.WIDE.U32 R20, R2, R76, R20 ;  /* 0x0000004c02147225 */ /* 0x000fe200078e0014 */
[----:B------:R-:W-:Y:S02]  /*2470*/  LEA.HI.X R7, R70, UR5, R7, 0x2, P1 ;  /* 0x0000000546077c11 */ /* 0x000fe400088f1407 */
[-C--:B------:R-:W-:Y:S01]  /*2480*/  LEA R12, P3, R13, R80.reuse, 0x2 ;  /* 0x000000500d0c7211 */ /* 0x080fe200078610ff */
[----:B------:R-:W-:Y:S01]  /*2490*/  IMAD.IADD R19, R71, 0x1, R21 ;  /* 0x0000000147137824 */ /* 0x000fe200078e0215 */
[----:B------:R-:W-:Y:S01]  /*24a0*/  LEA R4, P1, R20, R80, 0x2 ;  /* 0x0000005014047211 */ /* 0x000fe200078210ff */
[----:B--2---:R-:W-:-:S04]  /*24b0*/  FMUL R5, R22, R57 ;  /* 0x0000003916057220 */ /* 0x004fc80000400000 */
[----:B------:R-:W-:Y:S01]  /*24c0*/  FFMA R21, R24, R56, R5 ;  /* 0x0000003818157223 */ /* 0x000fe20000000005 */
[----:B------:R-:W-:Y:S01]  /*24d0*/  LEA.HI.X R5, R20, R81, R19, 0x2, P1 ;  /* 0x0000005114057211 */ /* 0x000fe200008f1413 */
[----:B------:R-:W-:Y:S01]  /*24e0*/  IMAD.X R20, R69, 0x1, R11, P2 ;  /* 0x0000000145147824 */ /* 0x000fe200010e060b */
[----:B------:R-:W-:Y:S02]  /*24f0*/  ISETP.GT.AND P1, PT, R3, 0x1, PT ;  /* 0x000000010300780c */ /* 0x000fe40003f24270 */
[----:B------:R0:W-:Y:S02]  /*2500*/  @P4 STG.E desc[UR36][R6.64], R21 ;  /* 0x0000001506004986 */ /* 0x0001e4000c101924 */
[----:B------:R-:W-:-:S13]  /*2510*/  ISETP.GT.AND P4, PT, R0, RZ, P1 ;  /* 0x000000ff0000720c */ /* 0x000fda0000f84270 */
[----:B0-----:R-:W-:Y:S05]  /*2520*/  @!P4 BRA `(.L_x_36) ;  /* 0x000000000004c947 */ /* 0x001fea0003800000 */
[----:B------:R0:W5:Y:S02]  /*2530*/  LDG.E.LTC128B R22, desc[UR36][R4.64+0x4] ;  /* 0x0000042404167981 */ /* 0x000164000c1e1920 */
.L_x_36:
[----:B------:R-:W-:Y:S05]  /*2540*/  BSYNC B1 ;  /* 0x0000000000017941 */ /* 0x000fea0003800000 */
.L_x_35:
[----:B-----5:R-:W-:Y:S01]  /*2550*/  FMUL R10, R22, R57 ;  /* 0x00000039160a7220 */ /* 0x020fe20000400000 */
[----:B------:R-:W-:-:S03]  /*2560*/  LEA.HI.X R13, R13, R81, R20, 0x2, P3 ;  /* 0x000000510d0d7211 */ /* 0x000fc600018f1414 */
[----:B------:R-:W-:-:S05]  /*2570*/  FFMA R25, R25, R56, R10 ;  /* 0x0000003819197223 */ /* 0x000fca000000000a */
[----:B------:R1:W-:Y:S04]  /*2580*/  @P4 STG.E desc[UR36][R6.64+0x4], R25 ;  /* 0x0000041906004986 */ /* 0x0003e8000c101924 */
[----:B------:R-:W2:Y:S01]  /*2590*/  @P0 LDG.E.LTC128B R22, desc[UR36][R12.64] ;  /* 0x000000240c160981 */ /* 0x000ea2000c1e1920 */
[----:B------:R-:W-:Y:S01]  /*25a0*/  IADD3 R14, P2, P3, R8, R66, R14 ;  /* 0x00000042080e7210 */ /* 0x000fe20007b5e00e */
[----:B------:R-:W-:Y:S01]  /*25b0*/  BSSY B1, `(.L_x_37) ;  /* 0x0000010000017945 */ /* 0x000fe20003800000 */
[C---:B------:R-:W-:Y:S02]  /*25c0*/  SHF.L.U64.HI R11, R74.reuse, 0x5, R75 ;  /* 0x000000054a0b7819 */ /* 0x040fe4000001024b */
[----:B------:R-:W-:Y:S02]  /*25d0*/  IADD3.X R15, R9, R69, R15, P2, P3 ;  /* 0x00000045090f7210 */ /* 0x000fe400017e640f */
[----:B------:R-:W-:-:S02]  /*25e0*/  LEA R10, P3, R74, R6, 0x5 ;  /* 0x000000064a0a7211 */ /* 0x000fc400078628ff */
[----:B------:R-:W-:Y:S01]  /*25f0*/  ISETP.GT.AND P1, PT, R0, 0x8, P1 ;  /* 0x000000080000780c */ /* 0x000fe20000f24270 */
[----:B------:R-:W-:Y:S01]  /*2600*/  IMAD.WIDE.U32 R14, R2, R76, R14 ;  /* 0x0000004c020e7225 */ /* 0x000fe200078e000e */
[----:B------:R-:W-:-:S03]  /*2610*/  ISETP.GT.AND P2, PT, R3, 0x8, PT ;  /* 0x000000080300780c */ /* 0x000fc60003f44270 */
[----:B------:R-:W-:Y:S01]  /*2620*/  IMAD.X R11, R11, 0x1, R7, P3 ;  /* 0x000000010b0b7824 */ /* 0x000fe200018e0607 */
[----:B------:R-:W-:Y:S01]  /*2630*/  LEA R8, P4, R14, R80, 0x2 ;  /* 0x000000500e087211 */ /* 0x000fe200078810ff */
[----:B------:R-:W-:Y:S02]  /*2640*/  IMAD.IADD R2, R71, 0x1, R15 ;  /* 0x0000000147027824 */ /* 0x000fe400078e020f */
[----:B--2---:R-:W-:-:S04]  /*2650*/  FMUL R9, R22, R57 ;  /* 0x0000003916097220 */ /* 0x004fc80000400000 */
[----:B------:R-:W-:Y:S01]  /*2660*/  FFMA R13, R26, R56, R9 ;  /* 0x000000381a0d7223 */ /* 0x000fe20000000009 */
[----:B------:R-:W-:-:S04]  /*2670*/  LEA.HI.X R9, R14, R81, R2, 0x2, P4 ;  /* 0x000000510e097211 */ /* 0x000fc800020f1402 */
[----:B------:R1:W-:Y:S01]  /*2680*/  @P0 STG.E desc[UR36][R10.64], R13 ;  /* 0x0000000d0a000986 */ /* 0x0003e2000c101924 */
[----:B------:R-:W-:Y:S05]  /*2690*/  @!P1 BRA `(.L_x_38) ;  /* 0x0000000000049947 */ /* 0x000fea0003800000 */
[----:B------:R2:W5:Y:S02]  /*26a0*/  LDG.E.LTC128B R22, desc[UR36][R8.64+0x4] ;  /* 0x0000042408167981 */ /* 0x000564000c1e1920 */
.L_x_38:
[----:B------:R-:W-:Y:S05]  /*26b0*/  BSYNC B1 ;  /* 0x0000000000017941 */ /* 0x000fea0003800000 */
.L_x_37:
[----:B-----5:R-:W-:Y:S01]  /*26c0*/  FMUL R2, R22, R57 ;  /* 0x0000003916027220 */ /* 0x020fe20000400000 */
[----:B------:R-:W-:Y:S01]  /*26d0*/  ISETP.GT.AND P3, PT, R0, RZ, P2 ;  /* 0x000000ff0000720c */ /* 0x000fe20001764270 */
[----:B------:R-:W-:Y:S01]  /*26e0*/  BSSY B1, `(.L_x_39) ;  /* 0x0000006000017945 */ /* 0x000fe20003800000 */
[----:B------:R-:W-:Y:S01]  /*26f0*/  ISETP.GT.AND P0, PT, R3, 0x9, PT ;  /* 0x000000090300780c */ /* 0x000fe20003f04270 */
[----:B------:R-:W-:-:S05]  /*2700*/  FFMA R27, R27, R56, R2 ;  /* 0x000000381b1b7223 */ /* 0x000fca0000000002 */
[----:B------:R3:W-:Y:S05]  /*2710*/  @P1 STG.E desc[UR36][R10.64+0x4], R27 ;  /* 0x0000041b0a001986 */ /* 0x0007ea000c101924 */
[----:B------:R-:W-:Y:S05]  /*2720*/  @!P3 BRA `(.L_x_40) ;  /* 0x000000000004b947 */ /* 0x000fea0003800000 */
[----:B------:R4:W5:Y:S02]  /*2730*/  LDG.E.LTC128B R22, desc[UR36][R4.64+0x20] ;  /* 0x0000202404167981 */ /* 0x000964000c1e1920 */
.L_x_40:
[----:B------:R-:W-:Y:S05]  /*2740*/  BSYNC B1 ;  /* 0x0000000000017941 */ /* 0x000fea0003800000 */
.L_x_39:
[----:B-1---5:R-:W-:Y:S01]  /*2750*/  FMUL R13, R22, R57 ;  /* 0x00000039160d7220 */ /* 0x022fe20000400000 */
[----:B------:R-:W-:Y:S01]  /*2760*/  ISETP.GT.AND P1, PT, R0, RZ, P0 ;  /* 0x000000ff0000720c */ /* 0x000fe20000724270 */
[----:B------:R-:W-:Y:S02]  /*2770*/  BSSY B1, `(.L_x_41) ;  /* 0x0000005000017945 */ /* 0x000fe40003800000 */
[----:B------:R-:W-:-:S05]  /*2780*/  FFMA R13, R28, R56, R13 ;  /* 0x000000381c0d7223 */ /* 0x000fca000000000d */
[----:B------:R1:W-:Y:S05]  /*2790*/  @P3 STG.E desc[UR36][R6.64+0x20], R13 ;  /* 0x0000200d06003986 */ /* 0x0003ea000c101924 */
[----:B------:R-:W-:Y:S05]  /*27a0*/  @!P1 BRA `(.L_x_42) ;  /* 0x0000000000049947 */ /* 0x000fea0003800000 */
[----:B------:R0:W5:Y:S02]  /*27b0*/  LDG.E.LTC128B R22, desc[UR36][R4.64+0x24] ;  /* 0x0000242404167981 */ /* 0x000164000c1e1920 */
.L_x_42:
[----:B------:R-:W-:Y:S05]  /*27c0*/  BSYNC B1 ;  /* 0x0000000000017941 */ /* 0x000fea0003800000 */
.L_x_41:
[----:B-----5:R-:W-:Y:S01]  /*27d0*/  FMUL R2, R22, R57 ;  /* 0x0000003916027220 */ /* 0x020fe20000400000 */
[----:B------:R-:W-:Y:S01]  /*27e0*/  ISETP.GT.AND P2, PT, R0, 0x8, P2 ;  /* 0x000000080000780c */ /* 0x000fe20001744270 */
[----:B------:R-:W-:Y:S02]  /*27f0*/  BSSY B1, `(.L_x_43) ;  /* 0x0000005000017945 */ /* 0x000fe40003800000 */
[----:B------:R-:W-:-:S05]  /*2800*/  FFMA R29, R29, R56, R2 ;  /* 0x000000381d1d7223 */ /* 0x000fca0000000002 */
[----:B------:R0:W-:Y:S05]  /*2810*/  @P1 STG.E desc[UR36][R6.64+0x24], R29 ;  /* 0x0000241d06001986 */ /* 0x0001ea000c101924 */
[----:B------:R-:W-:Y:S05]  /*2820*/  @!P2 BRA `(.L_x_44) ;  /* 0x000000000004a947 */ /* 0x000fea0003800000 */
[----:B------:R0:W5:Y:S02]  /*2830*/  LDG.E.LTC128B R22, desc[UR36][R8.64+0x20] ;  /* 0x0000202408167981 */ /* 0x000164000c1e1920 */
.L_x_44:
[----:B------:R-:W-:Y:S05]  /*2840*/  BSYNC B1 ;  /* 0x0000000000017941 */ /* 0x000fea0003800000 */
.L_x_43:
[----:B-1---5:R-:W-:Y:S01]  /*2850*/  FMUL R13, R22, R57 ;  /* 0x00000039160d7220 */ /* 0x022fe20000400000 */
[----:B------:R-:W-:Y:S01]  /*2860*/  ISETP.GT.AND P0, PT, R0, 0x8, P0 ;  /* 0x000000080000780c */ /* 0x000fe20000704270 */
[----:B------:R-:W-:Y:S01]  /*2870*/  BSSY B1, `(.L_x_45) ;  /* 0x0000006000017945 */ /* 0x000fe20003800000 */
[----:B------:R-:W-:Y:S01]  /*2880*/  ISETP.GT.AND P1, PT, R3, 0x10, PT ;  /* 0x000000100300780c */ /* 0x000fe20003f24270 */
[----:B------:R-:W-:-:S05]  /*2890*/  FFMA R13, R30, R56, R13 ;  /* 0x000000381e0d7223 */ /* 0x000fca000000000d */
[----:B------:R1:W-:Y:S05]  /*28a0*/  @P2 STG.E desc[UR36][R10.64+0x20], R13 ;  /* 0x0000200d0a002986 */ /* 0x0003ea000c101924 */
[----:B------:R-:W-:Y:S05]  /*28b0*/  @!P0 BRA `(.L_x_46) ;  /* 0x0000000000048947 */ /* 0x000fea0003800000 */
[----:B------:R0:W5:Y:S02]  /*28c0*/  LDG.E.LTC128B R22, desc[UR36][R8.64+0x24] ;  /* 0x0000242408167981 */ /* 0x000164000c1e1920 */
.L_x_46:
[----:B------:R-:W-:Y:S05]  /*28d0*/  BSYNC B1 ;  /* 0x0000000000017941 */ /* 0x000fea0003800000 */
.L_x_45:
        /* <DEDUP_REMOVED lines=8> */
.L_x_48:
[----:B------:R-:W-:Y:S05]  /*2960*/  BSYNC B1 ;  /* 0x0000000000017941 */ /* 0x000fea0003800000 */
.L_x_47:
[----:B-1---5:R-:W-:Y:S01]  /*2970*/  FMUL R13, R22, R57 ;  /* 0x00000039160d7220 */ /* 0x022fe20000400000 */
[----:B------:R-:W-:Y:S01]  /*2980*/  ISETP.GT.AND P0, PT, R0, RZ, P2 ;  /* 0x000000ff0000720c */ /* 0x000fe20001704270 */
[----:B------:R-:W-:Y:S02]  /*2990*/  BSSY B1, `(.L_x_49) ;  /* 0x0000005000017945 */ /* 0x000fe40003800000 */
[----:B------:R-:W-:-:S05]  /*29a0*/  FFMA R13, R32, R56, R13 ;  /* 0x00000038200d7223 */ /* 0x000fca000000000d */
[----:B------:R1:W-:Y:S05]  /*29b0*/  @P3 STG.E desc[UR36][R6.64+0x40], R13 ;  /* 0x0000400d06003986 */ /* 0x0003ea000c101924 */
[----:B------:R-:W-:Y:S05]  /*29c0*/  @!P0 BRA `(.L_x_50) ;  /* 0x0000000000048947 */ /* 0x000fea0003800000 */
[----:B------:R0:W5:Y:S02]  /*29d0*/  LDG.E.LTC128B R22, desc[UR36][R4.64+0x44] ;  /* 0x0000442404167981 */ /* 0x000164000c1e1920 */
.L_x_50:
[----:B------:R-:W-:Y:S05]  /*29e0*/  BSYNC B1 ;  /* 0x0000000000017941 */ /* 0x000fea0003800000 */
.L_x_49:
[----:B-----5:R-:W-:Y:S01]  /*29f0*/  FMUL R2, R22, R57 ;  /* 0x0000003916027220 */ /* 0x020fe20000400000 */
[----:B------:R-:W-:Y:S01]  /*2a00*/  ISETP.GT.AND P1, PT, R0, 0x8, P1 ;  /* 0x000000080000780c */ /* 0x000fe20000f24270 */
[----:B------:R-:W-:Y:S02]  /*2a10*/  BSSY B1, `(.L_x_51) ;  /* 0x0000005000017945 */ /* 0x000fe40003800000 */
[----:B------:R-:W-:-:S05]  /*2a20*/  FFMA R33, R33, R56, R2 ;  /* 0x0000003821217223 */ /* 0x000fca0000000002 */
[----:B------:R0:W-:Y:S05]  /*2a30*/  @P0 STG.E desc[UR36][R6.64+0x44], R33 ;  /* 0x0000442106000986 */ /* 0x0001ea000c101924 */
[----:B------:R-:W-:Y:S05]  /*2a40*/  @!P1 BRA `(.L_x_52) ;  /* 0x0000000000049947 */ /* 0x000fea0003800000 */
[----:B------:R0:W5:Y:S02]  /*2a50*/  LDG.E.LTC128B R22, desc[UR36][R8.64+0x40] ;  /* 0x0000402408167981 */ /* 0x000164000c1e1920 */
.L_x_52:
[----:B------:R-:W-:Y:S05]  /*2a60*/  BSYNC B1 ;  /* 0x0000000000017941 */ /* 0x000fea0003800000 */
.L_x_51:
        /* <DEDUP_REMOVED lines=8> */
.L_x_54:
[----:B------:R-:W-:Y:S05]  /*2af0*/  BSYNC B1 ;  /* 0x0000000000017941 */ /* 0x000fea0003800000 */
.L_x_53:
        /* <DEDUP_REMOVED lines=8> */
.L_x_56:
[----:B------:R-:W-:Y:S05]  /*2b80*/  BSYNC B1 ;  /* 0x0000000000017941 */ /* 0x000fea0003800000 */
.L_x_55:
[----:B-1---5:R-:W-:Y:S01]  /*2b90*/  FMUL R13, R22, R57 ;  /* 0x00000039160d7220 */ /* 0x022fe20000400000 */
[----:B------:R-:W-:Y:S01]  /*2ba0*/  ISETP.GT.AND P2, PT, R0, RZ, P1 ;  /* 0x000000ff0000720c */ /* 0x000fe20000f44270 */
[----:B------:R-:W-:Y:S02]  /*2bb0*/  BSSY B1, `(.L_x_57) ;  /* 0x0000005000017945 */ /* 0x000fe40003800000 */
[----:B------:R-:W-:-:S05]  /*2bc0*/  FFMA R13, R36, R56, R13 ;  /* 0x00000038240d7223 */ /* 0x000fca000000000d */
[----:B------:R1:W-:Y:S05]  /*2bd0*/  @P3 STG.E desc[UR36][R6.64+0x60], R13 ;  /* 0x0000600d06003986 */ /* 0x0003ea000c101924 */
[----:B------:R-:W-:Y:S05]  /*2be0*/  @!P2 BRA `(.L_x_58) ;  /* 0x000000000004a947 */ /* 0x000fea0003800000 */
[----:B------:R0:W5:Y:S02]  /*2bf0*/  LDG.E.LTC128B R22, desc[UR36][R4.64+0x64] ;  /* 0x0000642404167981 */ /* 0x000164000c1e1920 */
.L_x_58:
[----:B------:R-:W-:Y:S05]  /*2c00*/  BSYNC B1 ;  /* 0x0000000000017941 */ /* 0x000fea0003800000 */
.L_x_57:
[----:B-----5:R-:W-:Y:S01]  /*2c10*/  FMUL R2, R22, R57 ;  /* 0x0000003916027220 */ /* 0x020fe20000400000 */
[----:B------:R-:W-:Y:S01]  /*2c20*/  ISETP.GT.AND P0, PT, R0, 0x8, P0 ;  /* 0x000000080000780c */ /* 0x000fe20000704270 */
[----:B------:R-:W-:Y:S02]  /*2c30*/  BSSY B1, `(.L_x_59) ;  /* 0x0000005000017945 */ /* 0x000fe40003800000 */
[----:B------:R-:W-:-:S05]  /*2c40*/  FFMA R37, R37, R56, R2 ;  /* 0x0000003825257223 */ /* 0x000fca0000000002 */
[----:B------:R0:W-:Y:S05]  /*2c50*/  @P2 STG.E desc[UR36][R6.64+0x64], R37 ;  /* 0x0000642506002986 */ /* 0x0001ea000c101924 */
[----:B------:R-:W-:Y:S05]  /*2c60*/  @!P0 BRA `(.L_x_60) ;  /* 0x0000000000048947 */ /* 0x000fea0003800000 */
[----:B------:R0:W5:Y:S02]  /*2c70*/  LDG.E.LTC128B R22, desc[UR36][R8.64+0x60] ;  /* 0x0000602408167981 */ /* 0x000164000c1e1920 */
.L_x_60:
[----:B------:R-:W-:Y:S05]  /*2c80*/  BSYNC B1 ;  /* 0x0000000000017941 */ /* 0x000fea0003800000 */
.L_x_59:
        /* <DEDUP_REMOVED lines=8> */
.L_x_62:
[----:B------:R-:W-:Y:S05]  /*2d10*/  BSYNC B1 ;  /* 0x0000000000017941 */ /* 0x000fea0003800000 */
.L_x_61:
        /* <DEDUP_REMOVED lines=8> */
.L_x_64:
[----:B------:R-:W-:Y:S05]  /*2da0*/  BSYNC B1 ;  /* 0x0000000000017941 */ /* 0x000fea0003800000 */
.L_x_63:
[----:B-1---5:R-:W-:Y:S01]  /*2db0*/  FMUL R13, R22, R57 ;  /* 0x00000039160d7220 */ /* 0x022fe20000400000 */
[----:B------:R-:W-:Y:S01]  /*2dc0*/  ISETP.GT.AND P1, PT, R0, RZ, P0 ;  /* 0x000000ff0000720c */ /* 0x000fe20000724270 */
[----:B------:R-:W-:Y:S02]  /*2dd0*/  BSSY B1, `(.L_x_65) ;  /* 0x0000005000017945 */ /* 0x000fe40003800000 */
[----:B------:R-:W-:-:S05]  /*2de0*/  FFMA R13, R40, R56, R13 ;  /* 0x00000038280d7223 */ /* 0x000fca000000000d */
[----:B------:R1:W-:Y:S05]  /*2df0*/  @P3 STG.E desc[UR36][R6.64+0x80], R13 ;  /* 0x0000800d06003986 */ /* 0x0003ea000c101924 */
[----:B------:R-:W-:Y:S05]  /*2e00*/  @!P1 BRA `(.L_x_66) ;  /* 0x0000000000049947 */ /* 0x000fea0003800000 */
[----:B------:R0:W5:Y:S02]  /*2e10*/  LDG.E.LTC128B R22, desc[UR36][R4.64+0x84] ;  /* 0x0000842404167981 */ /* 0x000164000c1e1920 */
.L_x_66:
[----:B------:R-:W-:Y:S05]  /*2e20*/  BSYNC B1 ;  /* 0x0000000000017941 */ /* 0x000fea0003800000 */
.L_x_65:
[----:B-----5:R-:W-:Y:S01]  /*2e30*/  FMUL R2, R22, R57 ;  /* 0x0000003916027220 */ /* 0x020fe20000400000 */
[----:B------:R-:W-:Y:S01]  /*2e40*/  ISETP.GT.AND P2, PT, R0, 0x8, P2 ;  /* 0x000000080000780c */ /* 0x000fe20001744270 */
[----:B------:R-:W-:Y:S02]  /*2e50*/  BSSY B1, `(.L_x_67) ;  /* 0x0000005000017945 */ /* 0x000fe40003800000 */
[----:B------:R-:W-:-:S05]  /*2e60*/  FFMA R41, R41, R56, R2 ;  /* 0x0000003829297223 */ /* 0x000fca0000000002 */
[----:B------:R0:W-:Y:S05]  /*2e70*/  @P1 STG.E desc[UR36][R6.64+0x84], R41 ;  /* 0x0000842906001986 */ /* 0x0001ea000c101924 */
[----:B------:R-:W-:Y:S05]  /*2e80*/  @!P2 BRA `(.L_x_68) ;  /* 0x000000000004a947 */ /* 0x000fea0003800000 */
[----:B------:R0:W5:Y:S02]  /*2e90*/  LDG.E.LTC128B R22, desc[UR36][R8.64+0x80] ;  /* 0x0000802408167981 */ /* 0x000164000c1e1920 */
.L_x_68:
[----:B------:R-:W-:Y:S05]  /*2ea0*/  BSYNC B1 ;  /* 0x0000000000017941 */ /* 0x000fea0003800000 */
.L_x_67:
        /* <DEDUP_REMOVED lines=8> */
.L_x_70:
[----:B------:R-:W-:Y:S05]  /*2f30*/  BSYNC B1 ;  /* 0x0000000000017941 */ /* 0x000fea0003800000 */
.L_x_69:
        /* <DEDUP_REMOVED lines=8> */
.L_x_72:
[----:B------:R-:W-:Y:S05]  /*2fc0*/  BSYNC B1 ;  /* 0x0000000000017941 */ /* 0x000fea0003800000 */
.L_x_71:
[----:B-1---5:R-:W-:Y:S01]  /*2fd0*/  FMUL R13, R22, R57 ;  /* 0x00000039160d7220 */ /* 0x022fe20000400000 */
[----:B------:R-:W-:Y:S01]  /*2fe0*/  ISETP.GT.AND P0, PT, R0, RZ, P2 ;  /* 0x000000ff0000720c */ /* 0x000fe20001704270 */
[----:B------:R-:W-:Y:S02]  /*2ff0*/  BSSY B1, `(.L_x_73) ;  /* 0x0000005000017945 */ /* 0x000fe40003800000 */
[----:B------:R-:W-:-:S05]  /*3000*/  FFMA R13, R44, R56, R13 ;  /* 0x000000382c0d7223 */ /* 0x000fca000000000d */
[----:B------:R1:W-:Y:S05]  /*3010*/  @P3 STG.E desc[UR36][R6.64+0xa0], R13 ;  /* 0x0000a00d06003986 */ /* 0x0003ea000c101924 */
[----:B------:R-:W-:Y:S05]  /*3020*/  @!P0 BRA `(.L_x_74) ;  /* 0x0000000000048947 */ /* 0x000fea0003800000 */
[----:B------:R0:W5:Y:S02]  /*3030*/  LDG.E.LTC128B R22, desc[UR36][R4.64+0xa4] ;  /* 0x0000a42404167981 */ /* 0x000164000c1e1920 */
.L_x_74:
[----:B------:R-:W-:Y:S05]  /*3040*/  BSYNC B1 ;  /* 0x0000000000017941 */ /* 0x000fea0003800000 */
.L_x_73:
[----:B-----5:R-:W-:Y:S01]  /*3050*/  FMUL R2, R22, R57 ;  /* 0x0000003916027220 */ /* 0x020fe20000400000 */
[----:B------:R-:W-:Y:S01]  /*3060*/  ISETP.GT.AND P1, PT, R0, 0x8, P1 ;  /* 0x000000080000780c */ /* 0x000fe20000f24270 */
[----:B------:R-:W-:Y:S02]  /*3070*/  BSSY B1, `(.L_x_75) ;  /* 0x0000005000017945 */ /* 0x000fe40003800000 */
[----:B------:R-:W-:-:S05]  /*3080*/  FFMA R45, R45, R56, R2 ;  /* 0x000000382d2d7223 */ /* 0x000fca0000000002 */
[----:B------:R0:W-:Y:S05]  /*3090*/  @P0 STG.E desc[UR36][R6.64+0xa4], R45 ;  /* 0x0000a42d06000986 */ /* 0x0001ea000c101924 */
[----:B------:R-:W-:Y:S05]  /*30a0*/  @!P1 BRA `(.L_x_76) ;  /* 0x0000000000049947 */ /* 0x000fea0003800000 */
[----:B------:R0:W5:Y:S02]  /*30b0*/  LDG.E.LTC128B R22, desc[UR36][R8.64+0xa0] ;  /* 0x0000a02408167981 */ /* 0x000164000c1e1920 */
.L_x_76:
[----:B------:R-:W-:Y:S05]  /*30c0*/  BSYNC B1 ;  /* 0x0000000000017941 */ /* 0x000fea0003800000 */
.L_x_75:
        /* <DEDUP_REMOVED lines=8> */
.L_x_78:
[----:B------:R-:W-:Y:S05]  /*3150*/  BSYNC B1 ;  /* 0x0000000000017941 */ /* 0x000fea0003800000 */
.L_x_77:
        /* <DEDUP_REMOVED lines=8> */
.L_x_80:
[----:B------:R-:W-:Y:S05]  /*31e0*/  BSYNC B1 ;  /* 0x0000000000017941 */ /* 0x000fea0003800000 */
.L_x_79:
[----:B-1---5:R-:W-:Y:S01]  /*31f0*/  FMUL R13, R22, R57 ;  /* 0x00000039160d7220 */ /* 0x022fe20000400000 */
[----:B------:R-:W-:Y:S01]  /*3200*/  ISETP.GT.AND P2, PT, R0, RZ, P1 ;  /* 0x000000ff0000720c */ /* 0x000fe20000f44270 */
[----:B------:R-:W-:Y:S02]  /*3210*/  BSSY B1, `(.L_x_81) ;  /* 0x0000005000017945 */ /* 0x000fe40003800000 */
[----:B------:R-:W-:-:S05]  /*3220*/  FFMA R13, R48, R56, R13 ;  /* 0x00000038300d7223 */ /* 0x000fca000000000d */
[----:B------:R1:W-:Y:S05]  /*3230*/  @P3 STG.E desc[UR36][R6.64+0xc0], R13 ;  /* 0x0000c00d06003986 */ /* 0x0003ea000c101924 */
[----:B------:R-:W-:Y:S05]  /*3240*/  @!P2 BRA `(.L_x_82) ;  /* 0x000000000004a947 */ /* 0x000fea0003800000 */
[----:B------:R0:W5:Y:S02]  /*3250*/  LDG.E.LTC128B R22, desc[UR36][R4.64+0xc4] ;  /* 0x0000c42404167981 */ /* 0x000164000c1e1920 */
.L_x_82:
[----:B------:R-:W-:Y:S05]  /*3260*/  BSYNC B1 ;  /* 0x0000000000017941 */ /* 0x000fea0003800000 */
.L_x_81:
[----:B-----5:R-:W-:Y:S01]  /*3270*/  FMUL R2, R22, R57 ;  /* 0x0000003916027220 */ /* 0x020fe20000400000 */
[----:B------:R-:W-:Y:S01]  /*3280*/  ISETP.GT.AND P0, PT, R0, 0x8, P0 ;  /* 0x000000080000780c */ /* 0x000fe20000704270 */
[----:B------:R-:W-:Y:S02]  /*3290*/  BSSY B1, `(.L_x_83) ;  /* 0x0000005000017945 */ /* 0x000fe40003800000 */
[----:B------:R-:W-:-:S05]  /*32a0*/  FFMA R49, R49, R56, R2 ;  /* 0x0000003831317223 */ /* 0x000fca0000000002 */
[----:B------:R0:W-:Y:S05]  /*32b0*/  @P2 STG.E desc[UR36][R6.64+0xc4], R49 ;  /* 0x0000c43106002986 */ /* 0x0001ea000c101924 */
[----:B------:R-:W-:Y:S05]  /*32c0*/  @!P0 BRA `(.L_x_84) ;  /* 0x0000000000048947 */ /* 0x000fea0003800000 */
[----:B------:R0:W5:Y:S02]  /*32d0*/  LDG.E.LTC128B R22, desc[UR36][R8.64+0xc0] ;  /* 0x0000c02408167981 */ /* 0x000164000c1e1920 */
.L_x_84:
[----:B------:R-:W-:Y:S05]  /*32e0*/  BSYNC B1 ;  /* 0x0000000000017941 */ /* 0x000fea0003800000 */
.L_x_83:
        /* <DEDUP_REMOVED lines=8> */
.L_x_86:
[----:B------:R-:W-:Y:S05]  /*3370*/  BSYNC B1 ;  /* 0x0000000000017941 */ /* 0x000fea0003800000 */
.L_x_85:
[----:B-----5:R-:W-:Y:S01]  /*3380*/  FMUL R2, R22, R57 ;  /* 0x0000003916027220 */ /* 0x020fe20000400000 */
[----:B------:R-:W-:Y:S01]  /*3390*/  ISETP.GT.AND P0, PT, R3, 0x39, PT ;  /* 0x000000390300780c */ /* 0x000fe20003f04270 */
[----:B------:R-:W-:Y:S01]  /*33a0*/  @P1 IMAD.MOV.U32 R3, RZ, RZ, R11 ;  /* 0x000000ffff031224 */ /* 0x000fe200078e000b */
[----:B------:R-:W-:Y:S01]  /*33b0*/  ISETP.GT.AND P3, PT, R0, RZ, P2 ;  /* 0x000000ff0000720c */ /* 0x000fe20001764270 */
[----:B------:R-:W-:Y:S01]  /*33c0*/  FFMA R51, R51, R56, R2 ;  /* 0x0000003833337223 */ /* 0x000fe20000000002 */
[----:B------:R-:W-:Y:S01]  /*33d0*/  @P1 IMAD.MOV.U32 R2, RZ, RZ, R10 ;  /* 0x000000ffff021224 */ /* 0x000fe200078e000a */
[----:B------:R-:W-:Y:S04]  /*33e0*/  BSSY B1, `(.L_x_87) ;  /* 0x0000004000017945 */ /* 0x000fe80003800000 */
[----:B------:R0:W-:Y:S06]  /*33f0*/  @P1 STG.E desc[UR36][R2.64+0xc4], R51 ;  /* 0x0000c43302001986 */ /* 0x0001ec000c101924 */
[----:B------:R-:W-:Y:S05]  /*3400*/  @!P3 BRA `(.L_x_88) ;  /* 0x000000000004b947 */ /* 0x000fea0003800000 */
[----:B------:R0:W5:Y:S02]  /*3410*/  LDG.E.LTC128B R22, desc[UR36][R4.64+0xe0] ;  /* 0x0000e02404167981 */ /* 0x000164000c1e1920 */
.L_x_88:
[----:B------:R-:W-:Y:S05]  /*3420*/  BSYNC B1 ;  /* 0x0000000000017941 */ /* 0x000fea0003800000 */
.L_x_87:
[----:B0----5:R-:W-:Y:S01]  /*3430*/  FMUL R3, R22, R57 ;  /* 0x0000003916037220 */ /* 0x021fe20000400000 */
[----:B------:R-:W-:Y:S01]  /*3440*/  @P3 IMAD.MOV.U32 R2, RZ, RZ, R6 ;  /* 0x000000ffff023224 */ /* 0x000fe200078e0006 */
[----:B------:R-:W-:Y:S01]  /*3450*/  ISETP.GT.AND P1, PT, R0, RZ, P0 ;  /* 0x000000ff0000720c */ /* 0x000fe20000724270 */
[----:B------:R-:W-:Y:S01]  /*3460*/  BSSY B1, `(.L_x_89) ;  /* 0x0000006000017945 */ /* 0x000fe20003800000 */
[----:B-1----:R-:W-:Y:S01]  /*3470*/  FFMA R13, R52, R56, R3 ;  /* 0x00000038340d7223 */ /* 0x002fe20000000003 */
[----:B------:R-:W-:-:S05]  /*3480*/  @P3 IMAD.MOV.U32 R3, RZ, RZ, R7 ;  /* 0x000000ffff033224 */ /* 0x000fca00078e0007 */
[----:B------:R0:W-:Y:S05]  /*3490*/  @P3 STG.E desc[UR36][R2.64+0xe0], R13 ;  /* 0x0000e00d02003986 */ /* 0x0001ea000c101924 */
[----:B------:R-:W-:Y:S05]  /*34a0*/  @!P1 BRA `(.L_x_90) ;  /* 0x0000000000049947 */ /* 0x000fea0003800000 */
[----:B------:R1:W5:Y:S02]  /*34b0*/  LDG.E.LTC128B R22, desc[UR36][R4.64+0xe4] ;  /* 0x0000e42404167981 */ /* 0x000364000c1e1920 */
.L_x_90:
[----:B------:R-:W-:Y:S05]  /*34c0*/  BSYNC B1 ;  /* 0x0000000000017941 */ /* 0x000fea0003800000 */
.L_x_89:
[----:B0----5:R-:W-:Y:S01]  /*34d0*/  FMUL R2, R22, R57 ;  /* 0x0000003916027220 */ /* 0x021fe20000400000 */
[----:B------:R-:W-:Y:S01]  /*34e0*/  ISETP.GT.AND P2, PT, R0, 0x8, P2 ;  /* 0x000000080000780c */ /* 0x000fe20001744270 */
[----:B------:R-:W-:Y:S02]  /*34f0*/  BSSY B1, `(.L_x_91) ;  /* 0x0000005000017945 */ /* 0x000fe40003800000 */
[----:B------:R-:W-:-:S05]  /*3500*/  FFMA R53, R53, R56, R2 ;  /* 0x0000003835357223 */ /* 0x000fca0000000002 */
[----:B------:R0:W-:Y:S05]  /*3510*/  @P1 STG.E desc[UR36][R6.64+0xe4], R53 ;  /* 0x0000e43506001986 */ /* 0x0001ea000c101924 */
[----:B------:R-:W-:Y:S05]  /*3520*/  @!P2 BRA `(.L_x_92) ;  /* 0x000000000004a947 */ /* 0x000fea0003800000 */
[----:B------:R0:W5:Y:S02]  /*3530*/  LDG.E.LTC128B R22, desc[UR36][R8.64+0xe0] ;  /* 0x0000e02408167981 */ /* 0x000164000c1e1920 */
.L_x_92:
[----:B------:R-:W-:Y:S05]  /*3540*/  BSYNC B1 ;  /* 0x0000000000017941 */ /* 0x000fea0003800000 */
.L_x_91:
[----:B-----5:R-:W-:Y:S01]  /*3550*/  FMUL R3, R22, R57 ;  /* 0x0000003916037220 */ /* 0x020fe20000400000 */
[----:B------:R-:W-:Y:S01]  /*3560*/  @P2 IMAD.MOV.U32 R2, RZ, RZ, R10 ;  /* 0x000000ffff022224 */ /* 0x000fe200078e000a */
[----:B------:R-:W-:Y:S01]  /*3570*/  ISETP.GT.AND P0, PT, R0, 0x8, P0 ;  /* 0x000000080000780c */ /* 0x000fe20000704270 */
[----:B------:R-:W-:Y:S01]  /*3580*/  BSSY B1, `(.L_x_93) ;  /* 0x0000006000017945 */ /* 0x000fe20003800000 */
[----:B-1--4-:R-:W-:Y:S01]  /*3590*/  FFMA R5, R54, R56, R3 ;  /* 0x0000003836057223 */ /* 0x012fe20000000003 */
[----:B------:R-:W-:-:S05]  /*35a0*/  @P2 IMAD.MOV.U32 R3, RZ, RZ, R11 ;  /* 0x000000ffff032224 */ /* 0x000fca00078e000b */
[----:B------:R1:W-:Y:S05]  /*35b0*/  @P2 STG.E desc[UR36][R2.64+0xe0], R5 ;  /* 0x0000e00502002986 */ /* 0x0003ea000c101924 */
[----:B------:R-:W-:Y:S05]  /*35c0*/  @!P0 BRA `(.L_x_94) ;  /* 0x0000000000048947 */ /* 0x000fea0003800000 */
[----:B------:R4:W5:Y:S02]  /*35d0*/  LDG.E.LTC128B R22, desc[UR36][R8.64+0xe4] ;  /* 0x0000e42408167981 */ /* 0x000964000c1e1920 */
.L_x_94:
[----:B------:R-:W-:Y:S05]  /*35e0*/  BSYNC B1 ;  /* 0x0000000000017941 */ /* 0x000fea0003800000 */
.L_x_93:
[----:B-----5:R-:W-:-:S04]  /*35f0*/  FMUL R22, R22, R57 ;  /* 0x0000003916167220 */ /* 0x020fc80000400000 */
[----:B------:R-:W-:Y:S01]  /*3600*/  FFMA R55, R55, R56, R22 ;  /* 0x0000003837377223 */ /* 0x000fe20000000016 */
[----:B------:R-:W-:Y:S06]  /*3610*/  @!P0 BRA `(.L_x_95) ;  /* 0x0000000800088947 */ /* 0x000fec0003800000 */
[----:B------:R0:W-:Y:S01]  /*3620*/  STG.E desc[UR36][R10.64+0xe4], R55 ;  /* 0x0000e4370a007986 */ /* 0x0001e2000c101924 */
[----:B------:R-:W-:Y:S05]  /*3630*/  BRA `(.L_x_95) ;  /* 0x0000000800007947 */ /* 0x000fea0003800000 */
.L_x_34:
[----:B------:R-:W-:Y:S01]  /*3640*/  ISETP.GT.AND P3, PT, R3, 0x1, PT ;  /* 0x000000010300780c */ /* 0x000fe20003f64270 */
[----:B------:R-:W-:Y:S01]  /*3650*/  ULDC.64 UR4, c[0x0][0x5c0] ;  /* 0x0001700000047ab9 */ /* 0x000fe20000000a00 */
[-C--:B------:R-:W-:Y:S01]  /*3660*/  FMUL R9, R24, R56.reuse ;  /* 0x0000003818097220 */ /* 0x080fe20000400000 */
[----:B------:R-:W-:Y:S01]  /*3670*/  LEA R4, P1, R70, UR4, 0x2 ;  /* 0x0000000446047c11 */ /* 0x000fe2000f8210ff */
[-C--:B------:R-:W-:Y:S01]  /*3680*/  FMUL R25, R25, R56.reuse ;  /* 0x0000003819197220 */ /* 0x080fe20000400000 */
[----:B------:R-:W-:Y:S01]  /*3690*/  ISETP.GT.AND P2, PT, R0, RZ, P3 ;  /* 0x000000ff0000720c */ /* 0x000fe20001f44270 */
[-C--:B------:R-:W-:Y:S01]  /*36a0*/  FMUL R27, R27, R56.reuse ;  /* 0x000000381b1b7220 */ /* 0x080fe20000400000 */
[----:B------:R-:W-:Y:S01]  /*36b0*/  LEA.HI.X R5, R70, UR5, R7, 0x2, P1 ;  /* 0x0000000546057c11 */ /* 0x000fe200088f1407 */
[-C--:B------:R-:W-:Y:S01]  /*36c0*/  FMUL R11, R28, R56.reuse ;  /* 0x000000381c0b7220 */ /* 0x080fe20000400000 */
[----:B------:R-:W-:Y:S01]  /*36d0*/  ISETP.GT.AND P0, PT, R0, 0x8, P0 ;  /* 0x000000080000780c */ /* 0x000fe20000704270 */
[----:B------:R-:W-:Y:S01]  /*36e0*/  FMUL R29, R29, R56 ;  /* 0x000000381d1d7220 */ /* 0x000fe20000400000 */
[C---:B------:R-:W-:Y:S01]  /*36f0*/  SHF.L.U64.HI R75, R74.reuse, 0x5, R75 ;  /* 0x000000054a4b7819 */ /* 0x040fe2000001024b */
[----:B------:R1:W-:Y:S01]  /*3700*/  @P4 STG.E desc[UR36][R4.64], R9 ;  /* 0x0000000904004986 */ /* 0x0003e2000c101924 */
[----:B------:R-:W-:Y:S01]  /*3710*/  LEA R6, P1, R74, R4, 0x5 ;  /* 0x000000044a067211 */ /* 0x000fe200078228ff */
[-C--:B------:R-:W-:Y:S01]  /*3720*/  FMUL R31, R31, R56.reuse ;  /* 0x000000381f1f7220 */ /* 0x080fe20000400000 */
[----:B------:R-:W-:Y:S01]  /*3730*/  ISETP.GT.AND P5, PT, R3, 0x8, PT ;  /* 0x000000080300780c */ /* 0x000fe20003fa4270 */
[-C--:B------:R-:W-:Y:S01]  /*3740*/  FMUL R33, R33, R56.reuse ;  /* 0x0000003821217220 */ /* 0x080fe20000400000 */
[C---:B------:R-:W-:Y:S01]  /*3750*/  ISETP.GT.AND P3, PT, R0.reuse, 0x8, P3 ;  /* 0x000000080000780c */ /* 0x040fe20001f64270 */
[----:B------:R-:W-:Y:S01]  /*3760*/  @P2 STG.E desc[UR36][R4.64+0x4], R25 ;  /* 0x0000041904002986 */ /* 0x000fe2000c101924 */
[----:B------:R-:W-:Y:S01]  /*3770*/  ISETP.GT.AND P4, PT, R3, 0x9, PT ;  /* 0x000000090300780c */ /* 0x000fe20003f84270 */
[----:B------:R-:W-:Y:S01]  /*3780*/  IMAD.X R7, R75, 0x1, R5, P1 ;  /* 0x000000014b077824 */ /* 0x000fe200008e0605 */
[C---:B------:R-:W-:Y:S01]  /*3790*/  ISETP.GT.AND P2, PT, R0.reuse, RZ, P5 ;  /* 0x000000ff0000720c */ /* 0x040fe20002f44270 */
[-C--:B------:R-:W-:Y:S01]  /*37a0*/  FMUL R35, R35, R56.reuse ;  /* 0x0000003823237220 */ /* 0x080fe20000400000 */
[----:B------:R-:W-:Y:S01]  /*37b0*/  ISETP.GT.AND P1, PT, R0, RZ, P4 ;  /* 0x000000ff0000720c */ /* 0x000fe20002724270 */
[-C--:B-1----:R-:W-:Y:S01]  /*37c0*/  FMUL R9, R26, R56.reuse ;  /* 0x000000381a097220 */ /* 0x082fe20000400000 */
[C---:B------:R-:W-:Y:S01]  /*37d0*/  ISETP.GT.AND P4, PT, R0.reuse, 0x8, P4 ;  /* 0x000000080000780c */ /* 0x040fe20002784270 */
[-C--:B------:R-:W-:Y:S01]  /*37e0*/  FMUL R37, R37, R56.reuse ;  /* 0x0000003825257220 */ /* 0x080fe20000400000 */
[-C--:B------:R-:W-:Y:S01]  /*37f0*/  FMUL R39, R39, R56.reuse ;  /* 0x0000003827277220 */ /* 0x080fe20000400000 */
[-C--:B------:R-:W-:Y:S01]  /*3800*/  FMUL R41, R41, R56.reuse ;  /* 0x0000003829297220 */ /* 0x080fe20000400000 */
[----:B------:R1:W-:Y:S01]  /*3810*/  @P0 STG.E desc[UR36][R6.64], R9 ;  /* 0x0000000906000986 */ /* 0x0003e2000c101924 */
[C---:B------:R-:W-:Y:S01]  /*3820*/  ISETP.GT.AND P0, PT, R0.reuse, 0x8, P5 ;  /* 0x000000080000780c */ /* 0x040fe20002f04270 */
[-C--:B------:R-:W-:Y:S01]  /*3830*/  FMUL R43, R43, R56.reuse ;  /* 0x000000382b2b7220 */ /* 0x080fe20000400000 */
[C---:B------:R-:W-:Y:S01]  /*3840*/  ISETP.GT.AND P5, PT, R3.reuse, 0x10, PT ;  /* 0x000000100300780c */ /* 0x040fe20003fa4270 */
[----:B------:R-:W-:Y:S01]  /*3850*/  @P3 STG.E desc[UR36][R6.64+0x4], R27 ;  /* 0x0000041b06003986 */ /* 0x000fe2000c101924 */
[----:B------:R-:W-:Y:S01]  /*3860*/  ISETP.GT.AND P3, PT, R3, 0x11, PT ;  /* 0x000000110300780c */ /* 0x000fe20003f64270 */
[-C--:B------:R-:W-:Y:S01]  /*3870*/  FMUL R45, R45, R56.reuse ;  /* 0x000000382d2d7220 */ /* 0x080fe20000400000 */
[-C--:B------:R-:W-:Y:S01]  /*3880*/  FMUL R47, R47, R56.reuse ;  /* 0x000000382f2f7220 */ /* 0x080fe20000400000 */
[----:B------:R2:W-:Y:S01]  /*3890*/  @P2 STG.E desc[UR36][R4.64+0x20], R11 ;  /* 0x0000200b04002986 */ /* 0x0005e2000c101924 */
[----:B------:R-:W-:Y:S01]  /*38a0*/  ISETP.GT.AND P2, PT, R0, RZ, P5 ;  /* 0x000000ff0000720c */ /* 0x000fe20002f44270 */
[-C--:B------:R-:W-:Y:S01]  /*38b0*/  FMUL R49, R49, R56.reuse ;  /* 0x0000003831317220 */ /* 0x080fe20000400000 */
[-C--:B------:R-:W-:Y:S01]  /*38c0*/  FMUL R51, R51, R56.reuse ;  /* 0x0000003833337220 */ /* 0x080fe20000400000 */
[-C--:B-1----:R-:W-:Y:S01]  /*38d0*/  FMUL R9, R30, R56.reuse ;  /* 0x000000381e097220 */ /* 0x082fe20000400000 */
[----:B------:R-:W-:Y:S01]  /*38e0*/  @P1 STG.E desc[UR36][R4.64+0x24], R29 ;  /* 0x0000241d04001986 */ /* 0x000fe2000c101924 */
[C---:B------:R-:W-:Y:S01]  /*38f0*/  ISETP.GT.AND P1, PT, R0.reuse, RZ, P3 ;  /* 0x000000ff0000720c */ /* 0x040fe20001f24270 */
[-C--:B------:R-:W-:Y:S01]  /*3900*/  FMUL R53, R53, R56.reuse ;  /* 0x0000003835357220 */ /* 0x080fe20000400000 */
[C---:B------:R-:W-:Y:S01]  /*3910*/  ISETP.GT.AND P3, PT, R0.reuse, 0x8, P3 ;  /* 0x000000080000780c */ /* 0x040fe20001f64270 */
[----:B------:R1:W-:Y:S01]  /*3920*/  @P0 STG.E desc[UR36][R6.64+0x20], R9 ;  /* 0x0000200906000986 */ /* 0x0003e2000c101924 */
[----:B------:R-:W-:Y:S01]  /*3930*/  ISETP.GT.AND P0, PT, R0, 0x8, P5 ;  /* 0x000000080000780c */ /* 0x000fe20002f04270 */
[-C--:B0-----:R-:W-:Y:S01]  /*3940*/  FMUL R13, R54, R56.reuse ;  /* 0x00000038360d7220 */ /* 0x081fe20000400000 */
[-C--:B--2---:R-:W-:Y:S01]  /*3950*/  FMUL R11, R32, R56.reuse ;  /* 0x00000038200b7220 */ /* 0x084fe20000400000 */
[C---:B------:R-:W-:Y:S01]  /*3960*/  ISETP.GT.AND P5, PT, R3.reuse, 0x18, PT ;  /* 0x000000180300780c */ /* 0x040fe20003fa4270 */
[----:B------:R-:W-:Y:S01]  /*3970*/  @P4 STG.E desc[UR36][R6.64+0x24], R31 ;  /* 0x0000241f06004986 */ /* 0x000fe2000c101924 */
[----:B------:R-:W-:Y:S01]  /*3980*/  ISETP.GT.AND P4, PT, R3, 0x19, PT ;  /* 0x000000190300780c */ /* 0x000fe20003f84270 */
[----:B------:R-:W-:-:S02]  /*3990*/  FMUL R55, R55, R56 ;  /* 0x0000003837377220 */ /* 0x000fc40000400000 */
[----:B------:R0:W-:Y:S01]  /*39a0*/  @P2 STG.E desc[UR36][R4.64+0x40], R11 ;  /* 0x0000400b04002986 */ /* 0x0001e2000c101924 */
[----:B------:R-:W-:Y:S01]  /*39b0*/  ISETP.GT.AND P2, PT, R0, RZ, P5 ;  /* 0x000000ff0000720c */ /* 0x000fe20002f44270 */
[-C--:B-1----:R-:W-:Y:S02]  /*39c0*/  FMUL R9, R34, R56.reuse ;  /* 0x0000003822097220 */ /* 0x082fe40000400000 */
[----:B------:R-:W-:Y:S01]  /*39d0*/  @P1 STG.E desc[UR36][R4.64+0x44], R33 ;  /* 0x0000442104001986 */ /* 0x000fe2000c101924 */
[C---:B------:R-:W-:Y:S02]  /*39e0*/  ISETP.GT.AND P1, PT, R0.reuse, RZ, P4 ;  /* 0x000000ff0000720c */ /* 0x040fe40002724270 */
[C---:B------:R-:W-:Y:S01]  /*39f0*/  ISETP.GT.AND P4, PT, R0.reuse, 0x8, P4 ;  /* 0x000000080000780c */ /* 0x040fe20002784270 */
[----:B------:R1:W-:Y:S01]  /*3a00*/  @P0 STG.E desc[UR36][R6.64+0x40], R9 ;  /* 0x0000400906000986 */ /* 0x0003e2000c101924 */
[----:B------:R-:W-:Y:S02]  /*3a10*/  ISETP.GT.AND P0, PT, R0, 0x8, P5 ;  /* 0x000000080000780c */ /* 0x000fe40002f04270 */
[----:B------:R-:W-:Y:S01]  /*3a20*/  ISETP.GT.AND P5, PT, R3, 0x20, PT ;  /* 0x000000200300780c */ /* 0x000fe20003fa4270 */
[----:B0-----:R-:W-:Y:S01]  /*3a30*/  FMUL R11, R36, R56 ;  /* 0x00000038240b7220 */ /* 0x001fe20000400000 */
[----:B------:R-:W-:Y:S02]  /*3a40*/  @P3 STG.E desc[UR36][R6.64+0x44], R35 ;  /* 0x0000442306003986 */ /* 0x000fe4000c101924 */
[----:B------:R-:W-:-:S02]  /*3a50*/  ISETP.GT.AND P3, PT, R0, RZ, P5 ;  /* 0x000000ff0000720c */ /* 0x000fc40002f64270 */
[----:B------:R0:W-:Y:S01]  /*3a60*/  @P2 STG.E desc[UR36][R4.64+0x60], R11 ;  /* 0x0000600b04002986 */ /* 0x0001e2000c101924 */
[----:B------:R-:W-:Y:S01]  /*3a70*/  ISETP.GT.AND P2, PT, R3, 0x21, PT ;  /* 0x000000210300780c */ /* 0x000fe20003f44270 */
[-C--:B-1----:R-:W-:Y:S02]  /*3a80*/  FMUL R9, R38, R56.reuse ;  /* 0x0000003826097220 */ /* 0x082fe40000400000 */
[----:B------:R-:W-:Y:S01]  /*3a90*/  @P1 STG.E desc[UR36][R4.64+0x64], R37 ;  /* 0x0000642504001986 */ /* 0x000fe2000c101924 */
[C---:B------:R-:W-:Y:S02]  /*3aa0*/  ISETP.GT.AND P1, PT, R0.reuse, RZ, P2 ;  /* 0x000000ff0000720c */ /* 0x040fe40001724270 */
[C---:B------:R-:W-:Y:S01]  /*3ab0*/  ISETP.GT.AND P2, PT, R0.reuse, 0x8, P2 ;  /* 0x000000080000780c */ /* 0x040fe20001744270 */
[----:B------:R1:W-:Y:S01]  /*3ac0*/  @P0 STG.E desc[UR36][R6.64+0x60], R9 ;  /* 0x0000600906000986 */ /* 0x0003e2000c101924 */
[----:B------:R-:W-:Y:S01]  /*3ad0*/  ISETP.GT.AND P0, PT, R0, 0x8, P5 ;  /* 0x000000080000780c */ /* 0x000fe20002f04270 */
[----:B0-----:R-:W-:-:S02]  /*3ae0*/  FMUL R11, R40, R56 ;  /* 0x00000038280b7220 */ /* 0x001fc40000400000 */
[----:B------:R-:W-:Y:S04]  /*3af0*/  @P4 STG.E desc[UR36][R6.64+0x64], R39 ;  /* 0x0000642706004986 */ /* 0x000fe8000c101924 */
[----:B------:R0:W-:Y:S01]  /*3b00*/  @P3 STG.E desc[UR36][R4.64+0x80], R11 ;  /* 0x0000800b04003986 */ /* 0x0001e2000c101924 */
[C---:B------:R-:W-:Y:S01]  /*3b10*/  ISETP.GT.AND P3, PT, R3.reuse, 0x28, PT ;  /* 0x000000280300780c */ /* 0x040fe20003f64270 */
[----:B-1----:R-:W-:Y:S02]  /*3b20*/  FMUL R9, R42, R56 ;  /* 0x000000382a097220 */ /* 0x002fe40000400000 */
[----:B------:R-:W-:Y:S01]  /*3b30*/  @P1 STG.E desc[UR36][R4.64+0x84], R41 ;  /* 0x0000842904001986 */ /* 0x000fe2000c101924 */
[----:B------:R-:W-:Y:S02]  /*3b40*/  ISETP.GT.AND P5, PT, R0, RZ, P3 ;  /* 0x000000ff0000720c */ /* 0x000fe40001fa4270 */
[C---:B------:R-:W-:Y:S01]  /*3b50*/  ISETP.GT.AND P1, PT, R3.reuse, 0x29, PT ;  /* 0x000000290300780c */ /* 0x040fe20003f24270 */
[----:B------:R1:W-:Y:S01]  /*3b60*/  @P0 STG.E desc[UR36][R6.64+0x80], R9 ;  /* 0x0000800906000986 */ /* 0x0003e2000c101924 */
[----:B------:R-:W-:-:S02]  /*3b70*/  ISETP.GT.AND P0, PT, R3, 0x30, PT ;  /* 0x000000300300780c */ /* 0x000fc40003f04270 */
[----:B------:R-:W-:Y:S01]  /*3b80*/  ISETP.GT.AND P4, PT, R0, RZ, P1 ;  /* 0x000000ff0000720c */ /* 0x000fe20000f84270 */
[-C--:B0-----:R-:W-:Y:S01]  /*3b90*/  FMUL R11, R44, R56.reuse ;  /* 0x000000382c0b7220 */ /* 0x081fe20000400000 */
[C---:B------:R-:W-:Y:S01]  /*3ba0*/  ISETP.GT.AND P3, PT, R0.reuse, 0x8, P3 ;  /* 0x000000080000780c */ /* 0x040fe20001f64270 */
[----:B------:R-:W-:Y:S01]  /*3bb0*/  @P2 STG.E desc[UR36][R6.64+0x84], R43 ;  /* 0x0000842b06002986 */ /* 0x000fe2000c101924 */
[C---:B------:R-:W-:Y:S02]  /*3bc0*/  ISETP.GT.AND P1, PT, R0.reuse, 0x8, P1 ;  /* 0x000000080000780c */ /* 0x040fe40000f24270 */
[----:B------:R-:W-:Y:S01]  /*3bd0*/  ISETP.GT.AND P2, PT, R3, 0x31, PT ;  /* 0x000000310300780c */ /* 0x000fe20003f44270 */
[----:B------:R0:W-:Y:S01]  /*3be0*/  @P5 STG.E desc[UR36][R4.64+0xa0], R11 ;  /* 0x0000a00b04005986 */ /* 0x0001e2000c101924 */
[----:B------:R-:W-:Y:S01]  /*3bf0*/  ISETP.GT.AND P5, PT, R0, RZ, P0 ;  /* 0x000000ff0000720c */ /* 0x000fe200007a4270 */
[----:B-1----:R-:W-:Y:S01]  /*3c00*/  FMUL R9, R46, R56 ;  /* 0x000000382e097220 */ /* 0x002fe20000400000 */
[----:B------:R-:W-:-:S03]  /*3c10*/  ISETP.GT.AND P0, PT, R0, 0x8, P0 ;  /* 0x000000080000780c */ /* 0x000fc60000704270 */
[----:B------:R-:W-:Y:S01]  /*3c20*/  @P4 STG.E desc[UR36][R4.64+0xa4], R45 ;  /* 0x0000a42d04004986 */ /* 0x000fe2000c101924 */
[C---:B------:R-:W-:Y:S02]  /*3c30*/  ISETP.GT.AND P4, PT, R0.reuse, RZ, P2 ;  /* 0x000000ff0000720c */ /* 0x040fe40001784270 */
[----:B------:R-:W-:Y:S01]  /*3c40*/  ISETP.GT.AND P2, PT, R0, 0x8, P2 ;  /* 0x000000080000780c */ /* 0x000fe20001744270 */
[----:B------:R1:W-:Y:S01]  /*3c50*/  @P3 STG.E desc[UR36][R6.64+0xa0], R9 ;  /* 0x0000a00906003986 */ /* 0x0003e2000c101924 */
[C---:B------:R-:W-:Y:S01]  /*3c60*/  ISETP.GT.AND P3, PT, R3.reuse, 0x39, PT ;  /* 0x000000390300780c */ /* 0x040fe20003f64270 */
[----:B0-----:R-:W-:Y:S02]  /*3c70*/  FMUL R11, R48, R56 ;  /* 0x00000038300b7220 */ /* 0x001fe40000400000 */
[----:B------:R-:W-:Y:S01]  /*3c80*/  @P1 STG.E desc[UR36][R6.64+0xa4], R47 ;  /* 0x0000a42f06001986 */ /* 0x000fe2000c101924 */
[----:B------:R-:W-:Y:S01]  /*3c90*/  ISETP.GT.AND P1, PT, R3, 0x38, PT ;  /* 0x000000380300780c */ /* 0x000fe20003f24270 */
[----:B------:R-:W-:-:S02]  /*3ca0*/  @P5 IMAD.MOV.U32 R2, RZ, RZ, R4 ;  /* 0x000000ffff025224 */ /* 0x000fc400078e0004 */
[----:B------:R-:W-:Y:S02]  /*3cb0*/  @P5 IMAD.MOV.U32 R3, RZ, RZ, R5 ;  /* 0x000000ffff035224 */ /* 0x000fe400078e0005 */
[----:B-1----:R-:W-:-:S03]  /*3cc0*/  FMUL R9, R50, R56 ;  /* 0x0000003832097220 */ /* 0x002fc60000400000 */
[----:B------:R0:W-:Y:S01]  /*3cd0*/  @P5 STG.E desc[UR36][R2.64+0xc0], R11 ;  /* 0x0000c00b02005986 */ /* 0x0001e2000c101924 */
[C---:B------:R-:W-:Y:S02]  /*3ce0*/  ISETP.GT.AND P5, PT, R0.reuse, RZ, P3 ;  /* 0x000000ff0000720c */ /* 0x040fe40001fa4270 */
[----:B------:R-:W-:Y:S01]  /*3cf0*/  ISETP.GT.AND P3, PT, R0, 0x8, P3 ;  /* 0x000000080000780c */ /* 0x000fe20001f64270 */
[----:B0-----:R-:W-:Y:S02]  /*3d00*/  @P4 IMAD.MOV.U32 R2, RZ, RZ, R4 ;  /* 0x000000ffff024224 */ /* 0x001fe400078e0004 */
[----:B------:R-:W-:Y:S01]  /*3d10*/  FMUL R11, R52, R56 ;  /* 0x00000038340b7220 */ /* 0x000fe20000400000 */
[----:B------:R-:W-:-:S05]  /*3d20*/  @P4 IMAD.MOV.U32 R3, RZ, RZ, R5 ;  /* 0x000000ffff034224 */ /* 0x000fca00078e0005 */
[----:B------:R0:W-:Y:S01]  /*3d30*/  @P4 STG.E desc[UR36][R2.64+0xc4], R49 ;  /* 0x0000c43102004986 */ /* 0x0001e2000c101924 */
[C---:B------:R-:W-:Y:S02]  /*3d40*/  ISETP.GT.AND P4, PT, R0.reuse, RZ, P1 ;  /* 0x000000ff0000720c */ /* 0x040fe40000f84270 */
[----:B------:R-:W-:Y:S01]  /*3d50*/  ISETP.GT.AND P1, PT, R0, 0x8, P1 ;  /* 0x000000080000780c */ /* 0x000fe20000f24270 */
[----:B0-----:R-:W-:Y:S02]  /*3d60*/  @P0 IMAD.MOV.U32 R2, RZ, RZ, R6 ;  /* 0x000000ffff020224 */ /* 0x001fe400078e0006 */
[----:B------:R-:W-:-:S05]  /*3d70*/  @P0 IMAD.MOV.U32 R3, RZ, RZ, R7 ;  /* 0x000000ffff030224 */ /* 0x000fca00078e0007 */
[----:B------:R0:W-:Y:S02]  /*3d80*/  @P0 STG.E desc[UR36][R2.64+0xc0], R9 ;  /* 0x0000c00902000986 */ /* 0x0001e4000c101924 */
[----:B0-----:R-:W-:Y:S02]  /*3d90*/  @P2 IMAD.MOV.U32 R2, RZ, RZ, R6 ;  /* 0x000000ffff022224 */ /* 0x001fe400078e0006 */
[----:B------:R-:W-:-:S05]  /*3da0*/  @P2 IMAD.MOV.U32 R3, RZ, RZ, R7 ;  /* 0x000000ffff032224 */ /* 0x000fca00078e0007 */
[----:B------:R0:W-:Y:S02]  /*3db0*/  @P2 STG.E desc[UR36][R2.64+0xc4], R51 ;  /* 0x0000c43302002986 */ /* 0x0001e4000c101924 */
[----:B0-----:R-:W-:Y:S02]  /*3dc0*/  @P4 IMAD.MOV.U32 R2, RZ, RZ, R4 ;  /* 0x000000ffff024224 */ /* 0x001fe400078e0004 */
[----:B------:R-:W-:-:S05]  /*3dd0*/  @P4 IMAD.MOV.U32 R3, RZ, RZ, R5 ;  /* 0x000000ffff034224 */ /* 0x000fca00078e0005 */
[----:B------:R0:W-:Y:S04]  /*3de0*/  @P4 STG.E desc[UR36][R2.64+0xe0], R11 ;  /* 0x0000e00b02004986 */ /* 0x0001e8000c101924 */
[----:B------:R1:W-:Y:S01]  /*3df0*/  @P5 STG.E desc[UR36][R4.64+0xe4], R53 ;  /* 0x0000e43504005986 */ /* 0x0003e2000c101924 */
[----:B0-----:R-:W-:Y:S02]  /*3e00*/  @P1 IMAD.MOV.U32 R2, RZ, RZ, R6 ;  /* 0x000000ffff021224 */ /* 0x001fe400078e0006 */
[----:B------:R-:W-:-:S05]  /*3e10*/  @P1 IMAD.MOV.U32 R3, RZ, RZ, R7 ;  /* 0x000000ffff031224 */ /* 0x000fca00078e0007 */
[----:B------:R1:W-:Y:S04]  /*3e20*/  @P1 STG.E desc[UR36][R2.64+0xe0], R13 ;  /* 0x0000e00d02001986 */ /* 0x0003e8000c101924 */
[----:B------:R1:W-:Y:S02]  /*3e30*/  @P3 STG.E desc[UR36][R6.64+0xe4], R55 ;  /* 0x0000e43706003986 */ /* 0x0003e4000c101924 */
.L_x_95:
[----:B------:R-:W-:Y:S05]  /*3e40*/  BSYNC B0 ;  /* 0x0000000000007941 */ /* 0x000fea0003800000 */
.L_x_33:
[----:B-1----:R-:W2:Y:S01]  /*3e50*/  LDL.64 R2, [R1] ;  /* 0x0000000001027983 */ /* 0x002ea20000100a00 */
[----:B------:R-:W-:Y:S01]  /*3e60*/  ULDC.64 UR4, c[0x0][0x650] ;  /* 0x0001940000047ab9 */ /* 0x000fe20000000a00 */
[----:B------:R1:W-:Y:S01]  /*3e70*/  SYNCS.ARRIVE.TRANS64.A1T0 RZ, [R64+UR47], RZ ;  /* 0x000000ff40ff79a7 */ /* 0x0003e2000810002f */
[----:B------:R-:W-:Y:S01]  /*3e80*/  PRMT R0, RZ, 0x7610, R0 ;  /* 0x00007610ff007816 */ /* 0x000fe20000000000 */
[----:B------:R-:W-:Y:S02]  /*3e90*/  IMAD.MOV.U32 R19, RZ, RZ, -0x1 ;  /* 0xffffffffff137424 */ /* 0x000fe400078e00ff */
[----:B------:R-:W-:Y:S01]  /*3ea0*/  IMAD.MOV.U32 R22, RZ, RZ, -0x1 ;  /* 0xffffffffff167424 */ /* 0x000fe200078e00ff */
[----:B--2---:R-:W-:-:S04]  /*3eb0*/  LEA R18, P0, R2, R18, 0x1 ;  /* 0x0000001202127211 */ /* 0x004fc800078008ff */
[----:B------:R-:W-:Y:S01]  /*3ec0*/  LEA.HI.X R17, R2, R17, R23, 0x1, P0 ;  /* 0x0000001102117211 */ /* 0x000fe200000f0c17 */
[----:B------:R-:W-:Y:S01]  /*3ed0*/  IMAD.MOV.U32 R2, RZ, RZ, -0x1 ;  /* 0xffffffffff027424 */ /* 0x000fe200078e00ff */
[----:B------:R-:W-:-:S04]  /*3ee0*/  ISETP.GE.U32.AND P0, PT, R18, UR4, PT ;  /* 0x0000000412007c0c */ /* 0x000fc8000bf06070 */
[----:B------:R-:W-:-:S13]  /*3ef0*/  ISETP.GE.U32.AND.EX P0, PT, R17, UR5, PT, P0 ;  /* 0x0000000511007c0c */ /* 0x000fda000bf06100 */
[----:B-1----:R-:W-:Y:S05]  /*3f00*/  @P0 BRA `(.L_x_96) ;  /* 0x0000000400700947 */ /* 0x002fea0003800000 */
[----:B0--3--:R-:W0:Y:S01]  /*3f10*/  S2R R10, SR_CTAID.X ;  /* 0x00000000000a7919 */ /* 0x009e220000002500 */
[----:B----4-:R-:W1:Y:S01]  /*3f20*/  LDC.64 R8, c[0x0][0x628] ;  /* 0x00018a00ff087b82 */ /* 0x010e620000000a00 */
[----:B------:R-:W-:Y:S01]  /*3f30*/  ULDC UR4, c[0x0][0x150] ;  /* 0x0000540000047ab9 */ /* 0x000fe20000000800 */
[----:B------:R-:W-:Y:S01]  /*3f40*/  IMAD.MOV.U32 R6, RZ, RZ, R18 ;  /* 0x000000ffff067224 */ /* 0x000fe200078e0012 */
[----:B------:R-:W2:Y:S01]  /*3f50*/  S2R R20, SR_CTAID.Y ;  /* 0x0000000000147919 */ /* 0x000ea20000002600 */
[----:B------:R-:W-:-:S04]  /*3f60*/  IMAD.MOV.U32 R7, RZ, RZ, R17 ;  /* 0x000000ffff077224 */ /* 0x000fc800078e0011 */
[----:B------:R-:W3:Y:S08]  /*3f70*/  LDC R15, c[0x0][0x144] ;  /* 0x00005100ff0f7b82 */ /* 0x000ef00000000800 */
[----:B------:R-:W4:Y:S08]  /*3f80*/  LDC R0, c[0x0][0x630] ;  /* 0x00018c00ff007b82 */ /* 0x000f300000000800 */
[----:B------:R-:W2:Y:S01]  /*3f90*/  LDC.64 R12, c[0x0][0x620] ;  /* 0x00018800ff0c7b82 */ /* 0x000ea20000000a00 */
[----:B-1----:R-:W-:-:S04]  /*3fa0*/  ISETP.NE.U32.AND P0, PT, R8, RZ, PT ;  /* 0x000000ff0800720c */ /* 0x002fc80003f05070 */
[----:B------:R-:W-:Y:S02]  /*3fb0*/  ISETP.NE.AND.EX P0, PT, R9, RZ, PT, P0 ;  /* 0x000000ff0900720c */ /* 0x000fe40003f05300 */
[----:B0-----:R-:W-:-:S05]  /*3fc0*/  I2FP.F32.U32 R2, R10 ;  /* 0x0000000a00027245 */ /* 0x001fca0000201000 */
[----:B------:R-:W-:-:S04]  /*3fd0*/  FMUL R2, R2, UR4 ;  /* 0x0000000402027c20 */ /* 0x000fc80008400000 */
[----:B------:R0:W1:Y:S02]  /*3fe0*/  F2I.U32.TRUNC.NTZ R14, R2 ;  /* 0x00000002000e7305 */ /* 0x000064000020f000 */
[----:B---34-:R-:W-:Y:S05]  /*3ff0*/  @!P0 BRA `(.L_x_97) ;  /* 0x0000000000288947 */ /* 0x018fea0003800000 */
[----:B------:R-:W3:Y:S02]  /*4000*/  LDC R3, c[0x0][0x634] ;  /* 0x00018d00ff037b82 */ /* 0x000ee40000000800 */
[----:B---3--:R-:W-:-:S05]  /*4010*/  IADD3 R7, P0, R18, R3, RZ ;  /* 0x0000000312077210 */ /* 0x008fca0007f1e0ff */
[----:B------:R-:W-:-:S04]  /*4020*/  IMAD.X R11, RZ, RZ, R17, P0 ;  /* 0x000000ffff0b7224 */ /* 0x000fc800000e0611 */
[----:B0-----:R-:W-:-:S04]  /*4030*/  IMAD.WIDE.U32 R2, R11, R8, RZ ;  /* 0x000000080b027225 */ /* 0x001fc800078e00ff */
[----:B------:R-:W-:-:S04]  /*4040*/  IMAD.WIDE.U32 R4, P0, R7, R9, R2 ;  /* 0x0000000907047225 */ /* 0x000fc80007800002 */
[----:B------:R-:W-:-:S04]  /*4050*/  IMAD.WIDE.U32 R2, R7, R8, RZ ;  /* 0x0000000807027225 */ /* 0x000fc800078e00ff */
[----:B------:R-:W-:Y:S01]  /*4060*/  IMAD.X R7, RZ, RZ, RZ, P0 ;  /* 0x000000ffff077224 */ /* 0x000fe200000e06ff */
[----:B------:R-:W-:Y:S01]  /*4070*/  IADD3 RZ, P0, R3, R4, RZ ;  /* 0x0000000403ff7210 */ /* 0x000fe20007f1e0ff */
[----:B------:R-:W-:-:S04]  /*4080*/  IMAD.MOV.U32 R6, RZ, RZ, R5 ;  /* 0x000000ffff067224 */ /* 0x000fc800078e0005 */
[----:B------:R-:W-:-:S08]  /*4090*/  IMAD.WIDE.U32.X R6, R11, R9, R6, P0 ;  /* 0x000000090b067225 */ /* 0x000fd000000e0406 */
.L_x_97:
[----:B------:R-:W3:Y:S01]  /*40a0*/  LDC.64 R26, c[0x0][0x640] ;  /* 0x00019000ff1a7b82 */ /* 0x000ee20000000a00 */
[-C--:B------:R-:W-:Y:S01]  /*40b0*/  SHF.R.U64 R11, R6, R0.reuse, R7 ;  /* 0x00000000060b7219 */ /* 0x080fe20000001207 */
[----:B------:R-:W-:Y:S01]  /*40c0*/  IMAD.MOV.U32 R19, RZ, RZ, R17 ;  /* 0x000000ffff137224 */ /* 0x000fe200078e0011 */
[----:B------:R-:W-:Y:S01]  /*40d0*/  SHF.R.U32.HI R0, RZ, R0, R7 ;  /* 0x00000000ff007219 */ /* 0x000fe20000011607 */
[----:B-1----:R-:W-:Y:S01]  /*40e0*/  IMAD.MOV R14, RZ, RZ, -R14 ;  /* 0x000000ffff0e7224 */ /* 0x002fe200078e0a0e */
[----:B------:R-:W-:Y:S01]  /*40f0*/  IADD3 R5, P0, RZ, -R11, RZ ;  /* 0x8000000bff057210 */ /* 0x000fe20007f1e0ff */
[----:B------:R-:W-:Y:S01]  /*4100*/  ULDC UR4, c[0x0][0x154] ;  /* 0x0000550000047ab9 */ /* 0x000fe20000000800 */
[----:B------:R-:W-:Y:S01]  /*4110*/  IMAD.MOV.U32 R7, RZ, RZ, 0x1 ;  /* 0x00000001ff077424 */ /* 0x000fe200078e00ff */
[----:B------:R-:W1:Y:S01]  /*4120*/  LDC R4, c[0x0][0x618] ;  /* 0x00018600ff047b82 */ /* 0x000e620000000800 */
[----:B------:R-:W-:Y:S02]  /*4130*/  IMAD R22, R15, R14, R10 ;  /* 0x0000000e0f167224 */ /* 0x000fe400078e020a */
[----:B------:R-:W-:-:S04]  /*4140*/  IMAD.X R3, RZ, RZ, ~R0, P0 ;  /* 0x000000ffff037224 */ /* 0x000fc800000e0e00 */
[-C--:B--2---:R-:W-:Y:S01]  /*4150*/  IMAD R0, R3, R12.reuse, RZ ;  /* 0x0000000c03007224 */ /* 0x084fe200078e02ff */
[----:B------:R-:W2:Y:S01]  /*4160*/  LDC R6, c[0x0][0x608] ;  /* 0x00018200ff067b82 */ /* 0x000ea20000000800 */
[----:B0-----:R-:W-:-:S04]  /*4170*/  IMAD.WIDE.U32 R2, R5, R12, R18 ;  /* 0x0000000c05027225 */ /* 0x001fc800078e0012 */
[----:B------:R-:W-:Y:S01]  /*4180*/  IMAD R5, R5, R13, R0 ;  /* 0x0000000d05057224 */ /* 0x000fe200078e0200 */
[----:B------:R-:W-:Y:S02]  /*4190*/  I2FP.F32.U32 R0, R20 ;  /* 0x0000001400007245 */ /* 0x000fe40000201000 */
[----:B------:R-:W0:Y:S01]  /*41a0*/  LDC R24, c[0x0][0x658] ;  /* 0x00019600ff187b82 */ /* 0x000e220000000800 */
[----:B------:R-:W-:Y:S01]  /*41b0*/  IMAD.IADD R3, R3, 0x1, R5 ;  /* 0x0000000103037824 */ /* 0x000fe200078e0205 */
[----:B---3--:R-:W-:Y:S01]  /*41c0*/  ISETP.NE.U32.AND P0, PT, R26, RZ, PT ;  /* 0x000000ff1a00720c */ /* 0x008fe20003f05070 */
[----:B------:R-:W-:Y:S01]  /*41d0*/  FMUL R0, R0, UR4 ;  /* 0x0000000400007c20 */ /* 0x000fe20008400000 */
[----:B------:R-:W-:Y:S02]  /*41e0*/  IMAD.MOV.U32 R5, RZ, RZ, -0x1 ;  /* 0xffffffffff057424 */ /* 0x000fe400078e00ff */
[----:B------:R-:W-:Y:S01]  /*41f0*/  ISETP.NE.AND.EX P0, PT, R27, RZ, PT, P0 ;  /* 0x000000ff1b00720c */ /* 0x000fe20003f05300 */
[----:B------:R3:W4:Y:S01]  /*4200*/  F2I.U32.TRUNC.NTZ R12, R0 ;  /* 0x00000000000c7305 */ /* 0x000722000020f000 */
[----:B------:R-:W3:Y:S01]  /*4210*/  LDC R15, c[0x0][0x148] ;  /* 0x00005200ff0f7b82 */ /* 0x000ee20000000800 */
[----:B-1----:R-:W-:-:S02]  /*4220*/  SHF.R.U64 R10, R2, R4, R3 ;  /* 0x00000004020a7219 */ /* 0x002fc40000001203 */
[----:B------:R-:W-:-:S05]  /*4230*/  SHF.R.U32.HI R3, RZ, R4, R3 ;  /* 0x00000004ff037219 */ /* 0x000fca0000011603 */
[----:B------:R-:W1:Y:S01]  /*4240*/  LDC R14, c[0x0][0x600] ;  /* 0x00018000ff0e7b82 */ /* 0x000e620000000800 */
[-CC-:B--2---:R-:W-:Y:S02]  /*4250*/  SHF.R.U64 R8, R10, R6.reuse, R3.reuse ;  /* 0x000000060a087219 */ /* 0x184fe40000001203 */
[----:B------:R-:W-:-:S05]  /*4260*/  SHF.R.U32.HI R3, RZ, R6, R3 ;  /* 0x00000006ff037219 */ /* 0x000fca0000011603 */
[----:B------:R-:W2:Y:S01]  /*4270*/  LDC R21, c[0x0][0x648] ;  /* 0x00019200ff157b82 */ /* 0x000ea20000000800 */
[-CC-:B0-----:R-:W-:Y:S02]  /*4280*/  SHF.R.U64 R13, R8, R24.reuse, R3.reuse ;  /* 0x00000018080d7219 */ /* 0x181fe40000001203 */
[-C--:B------:R-:W-:Y:S02]  /*4290*/  SHF.L.U32 R5, R5, R24.reuse, RZ ;  /* 0x0000001805057219 */ /* 0x080fe400000006ff */
[-C--:B------:R-:W-:Y:S01]  /*42a0*/  SHF.R.U32.HI R3, RZ, R24.reuse, R3 ;  /* 0x00000018ff037219 */ /* 0x080fe20000011603 */
[----:B------:R-:W-:Y:S01]  /*42b0*/  IMAD.MOV.U32 R2, RZ, RZ, R13 ;  /* 0x000000ffff027224 */ /* 0x000fe200078e000d */
[----:B------:R-:W-:Y:S01]  /*42c0*/  SHF.L.U32 R24, R7, R24, RZ ;  /* 0x0000001807187219 */ /* 0x000fe200000006ff */
[----:B------:R-:W0:Y:S01]  /*42d0*/  LDC R25, c[0x0][0x638] ;  /* 0x00018e00ff197b82 */ /* 0x000e220000000800 */
[----:B------:R-:W-:-:S07]  /*42e0*/  LOP3.LUT R19, RZ, R5, RZ, 0x33, !PT ;  /* 0x00000005ff137212 */ /* 0x000fce00078e33ff */
[----:B------:R-:W0:Y:S01]  /*42f0*/  LDC R28, c[0x0][0x610] ;  /* 0x00018400ff1c7b82 */ /* 0x000e220000000800 */
[----:B----4-:R-:W-:Y:S05]  /*4300*/  @!P0 BRA `(.L_x_98) ;  /* 0x0000000000288947 */ /* 0x010fea0003800000 */
[----:B---3--:R-:W3:Y:S02]  /*4310*/  LDC R0, c[0x0][0x64c] ;  /* 0x00019300ff007b82 */ /* 0x008ee40000000800 */
[----:B---3--:R-:W-:-:S05]  /*4320*/  IADD3 R7, P0, R13, R0, RZ ;  /* 0x000000000d077210 */ /* 0x008fca0007f1e0ff */
        /* <DEDUP_REMOVED lines=8> */
.L_x_98:
[----:B------:R-:W4:Y:S01]  /*43b0*/  LDC R4, c[0x0][0x65c] ;  /* 0x00019700ff047b82 */ /* 0x000f220000000800 */
[----:B--23--:R-:W-:Y:S01]  /*43c0*/  SHF.R.U64 R0, R2, R21, R3 ;  /* 0x0000001502007219 */ /* 0x00cfe20000001203 */
[----:B-1----:R-:W-:Y:S01]  /*43d0*/  VIADD R3, R14, 0xffffffff ;  /* 0xffffffff0e037836 */ /* 0x002fe20000000000 */
[----:B------:R-:W-:Y:S01]  /*43e0*/  LOP3.LUT R19, R8, R19, RZ, 0xc0, !PT ;  /* 0x0000001308137212 */ /* 0x000fe200078ec0ff */
[----:B------:R-:W-:Y:S02]  /*43f0*/  IMAD.MOV R12, RZ, RZ, -R12 ;  /* 0x000000ffff0c7224 */ /* 0x000fe400078e0a0c */
[----:B------:R-:W-:Y:S01]  /*4400*/  IMAD.MOV R2, RZ, RZ, -R0 ;  /* 0x000000ffff027224 */ /* 0x000fe200078e0a00 */
[----:B------:R-:W-:Y:S01]  /*4410*/  LOP3.LUT R3, R10, R3, RZ, 0xc0, !PT ;  /* 0x000000030a037212 */ /* 0x000fe200078ec0ff */
[----:B------:R-:W-:Y:S02]  /*4420*/  IMAD R19, R24, R0, R19 ;  /* 0x0000000018137224 */ /* 0x000fe400078e0213 */
[----:B0-----:R-:W-:-:S04]  /*4430*/  IMAD R0, R2, R25, R13 ;  /* 0x0000001902007224 */ /* 0x001fc800078e020d */
[----:B------:R-:W-:Y:S01]  /*4440*/  IMAD R2, R0, R14, R3 ;  /* 0x0000000e00027224 */ /* 0x000fe200078e0203 */
[----:B----4-:R-:W-:Y:S01]  /*4450*/  ISETP.NE.AND P0, PT, R4, 0x1, PT ;  /* 0x000000010400780c */ /* 0x010fe20003f05270 */
[----:B------:R-:W-:-:S05]  /*4460*/  IMAD.MOV.U32 R4, RZ, RZ, 0x1 ;  /* 0x00000001ff047424 */ /* 0x000fca00078e00ff */
[----:B------:R-:W-:-:S07]  /*4470*/  PRMT R0, R4, 0x7610, R0 ;  /* 0x0000761004007816 */ /* 0x000fce0000000000 */
[----:B------:R-:W-:-:S04]  /*4480*/  @P0 IMAD R22, R15, R12, R20 ;  /* 0x0000000c0f160224 */ /* 0x000fc800078e0214 */
[----:B------:R-:W-:-:S05]  /*4490*/  IMAD R19, R19, R28, R22 ;  /* 0x0000001c13137224 */ /* 0x000fca00078e0216 */
[----:B------:R-:W-:Y:S02]  /*44a0*/  SEL R22, R2, R19, !P0 ;  /* 0x0000001302167207 */ /* 0x000fe40004000000 */
[----:B------:R-:W-:Y:S01]  /*44b0*/  SEL R19, R19, R2, !P0 ;  /* 0x0000000213137207 */ /* 0x000fe20004000000 */
[----:B------:R-:W-:-:S07]  /*44c0*/  IMAD.MOV.U32 R2, RZ, RZ, R11 ;  /* 0x000000ffff027224 */ /* 0x000fce00078e000b */
.L_x_96:
[----:B------:R-:W-:Y:S02]  /*44d0*/  LOP3.LUT P0, RZ, R0, 0xff, RZ, 0xc0, !PT ;  /* 0x000000ff00ff7812 */ /* 0x000fe4000780c0ff */
[----:B------:R-:W-:-:S11]  /*44e0*/  LOP3.LUT R73, R73, 0x1, RZ, 0x3c, !PT ;  /* 0x0000000149497812 */ /* 0x000fd600078e3cff */
[----:B------:R-:W-:Y:S05]  /*44f0*/  @P0 BRA `(.L_x_99) ;  /* 0xffffffd0004c0947 */ /* 0x000fea000383ffff */
[----:B------:R-:W-:Y:S05]  /*4500*/  EXIT ;  /* 0x000000000000794d */ /* 0x000fea0003800000 */
.L_x_14:
[----:B------:R-:W-:-:S08]  /*4510*/  ISETP.NE.AND P0, PT, R0, RZ, PT ;  /* 0x000000ff0000720c */ /* 0x000fd00003f05270 */
[----:B0-----:R-:W0:-:S00]  /*4520*/  USETMAXREG.DEALLOC.CTAPOOL 0x28 ;  /* 0x00000028000079c8 */ /* 0x001e0000080e0500 */
[----:B------:R-:W-:Y:S05]  /*4530*/  @P0 EXIT ;  /* 0x000000000000094d */ /* 0x000fea0003800000 */
[----:B0-----:R-:W-:Y:S01]  /*4540*/  LOP3.LUT P0, RZ, R8, 0xff, RZ, 0xc0, !PT ;  /* 0x000000ff08ff7812 */ /* 0x001fe2000780c0ff */
[----:B------:R-:W-:Y:S02]  /*4550*/  IMAD.MOV.U32 R0, RZ, RZ, 0x1 ;  /* 0x00000001ff007424 */ /* 0x000fe400078e00ff */
[----:B------:R-:W-:-:S10]  /*4560*/  IMAD.MOV.U32 R7, RZ, RZ, RZ ;  /* 0x000000ffff077224 */ /* 0x000fd400078e00ff */
[----:B------:R-:W-:Y:S05]  /*4570*/  @!P0 BRA `(.L_x_100) ;  /* 0x0000000c00188947 */ /* 0x000fea0003800000 */
[----:B------:R-:W-:Y:S01]  /*4580*/  LOP3.LUT P0, RZ, R4, 0x1f, RZ, 0xc0, !PT ;  /* 0x0000001f04ff7812 */ /* 0x000fe2000780c0ff */
[----:B------:R-:W-:Y:S01]  /*4590*/  ULDC UR5, c[0x0][0x658] ;  /* 0x0001960000057ab9 */ /* 0x000fe20000000800 */
[----:B------:R-:W-:Y:S01]  /*45a0*/  UMOV UR6, 0xffffffff ;  /* 0xffffffff00067882 */ /* 0x000fe20000000000 */
[----:B------:R-:W-:Y:S01]  /*45b0*/  BSSY B0, `(.L_x_100) ;  /* 0x00000c2000007945 */ /* 0x000fe20003800000 */
[----:B------:R-:W-:Y:S01]  /*45c0*/  USHF.L.U32 UR6, UR6, UR5, URZ ;  /* 0x0000000506067299 */ /* 0x000fe2000800063f */
[C---:B------:R-:W-:Y:S01]  /*45d0*/  ISETP.NE.AND P2, PT, R3.reuse, RZ, PT ;  /* 0x000000ff0300720c */ /* 0x040fe20003f45270 */
[----:B------:R-:W-:Y:S01]  /*45e0*/  IMAD.MOV.U32 R8, RZ, RZ, 0x1 ;  /* 0x00000001ff087424 */ /* 0x000fe200078e00ff */
[----:B------:R-:W-:Y:S01]  /*45f0*/  ISETP.NE.OR P0, PT, R3, RZ, !P0 ;  /* 0x000000ff0300720c */ /* 0x000fe20004705670 */
[----:B------:R-:W-:Y:S01]  /*4600*/  IMAD.MOV.U32 R0, RZ, RZ, 0x1 ;  /* 0x00000001ff007424 */ /* 0x000fe200078e00ff */
[----:B------:R-:W-:Y:S01]  /*4610*/  LOP3.LUT R6, R16, 0x2, RZ, 0xfc, !PT ;  /* 0x0000000210067812 */ /* 0x000fe200078efcff */
[----:B------:R-:W-:Y:S01]  /*4620*/  IMAD.MOV.U32 R7, RZ, RZ, RZ ;  /* 0x000000ffff077224 */ /* 0x000fe200078e00ff */
[----:B------:R-:W-:Y:S01]  /*4630*/  ULDC UR4, c[0x0][0x600] ;  /* 0x0001800000047ab9 */ /* 0x000fe20000000800 */
[----:B------:R-:W-:Y:S01]  /*4640*/  UMOV UR7, 0x1 ;  /* 0x0000000100077882 */ /* 0x000fe20000000000 */
[----:B------:R-:W-:-:S02]  /*4650*/  UIADD3 UR19, UR40, 0x1, URZ ;  /* 0x0000000128137890 */ /* 0x000fc4000fffe03f */
[----:B------:R-:W-:Y:S02]  /*4660*/  UIADD3 UR15, UR4, -0x1, URZ ;  /* 0xffffffff040f7890 */ /* 0x000fe4000fffe03f */
[----:B------:R-:W-:Y:S02]  /*4670*/  USHF.L.U32 UR17, UR7, UR5, URZ ;  /* 0x0000000507117299 */ /* 0x000fe4000800063f */
[----:B------:R-:W-:Y:S01]  /*4680*/  ULOP3.LUT UR16, URZ, UR6, URZ, 0x33, !UPT ;  /* 0x000000063f107292 */ /* 0x000fe2000f8e333f */
[----:B------:R-:W-:-:S11]  /*4690*/  ULDC.64 UR20, c[0x0][0x198] ;  /* 0x0000660000147ab9 */ /* 0x000fd60000000a00 */
.L_x_112:
[----:B------:R-:W-:-:S03]  /*46a0*/  UMOV UR4, 0xffffffff ;  /* 0xffffffff00047882 */ /* 0x000fc60000000000 */
[----:B------:R-:W-:Y:S05]  /*46b0*/  BRA.DIV UR4, `(.L_x_101) ;  /* 0x0000001604447947 */ /* 0x000fea000b800000 */
[----:B------:R-:W-:-:S13]  /*46c0*/  ELECT P6, URZ, PT ;  /* 0x00000000003f782f */ /* 0x000fda00038c0000 */
.L_x_135:
[----:B------:R-:W0:Y:S01]  /*46d0*/  LDC R3, c[0x0][0x28c] ;  /* 0x0000a300ff037b82 */ /* 0x000e220000000800 */
[----:B------:R-:W-:Y:S01]  /*46e0*/  BSSY B1, `(.L_x_102) ;  /* 0x0000035000017945 */ /* 0x000fe20003800000 */
[----:B0-----:R-:W-:-:S13]  /*46f0*/  ISETP.LT.OR P6, PT, R3, 0x1, !P6 ;  /* 0x000000010300780c */ /* 0x001fda00077c1670 */
[----:B------:R-:W-:Y:S05]  /*4700*/  @P6 BRA `(.L_x_103) ;  /* 0x0000000000c86947 */ /* 0x000fea0003800000 */
[----:B------:R-:W-:Y:S02]  /*4710*/  IMAD.SHL.U32 R22, R22, 0x40, RZ ;  /* 0x0000004016167824 */ /* 0x000fe400078e00ff */
[----:B------:R-:W-:Y:S02]  /*4720*/  IMAD.SHL.U32 R19, R19, 0x40, RZ ;  /* 0x0000004013137824 */ /* 0x000fe400078e00ff */
[----:B------:R-:W-:Y:S02]  /*4730*/  IMAD.MOV.U32 R12, RZ, RZ, RZ ;  /* 0x000000ffff0c7224 */ /* 0x000fe400078e00ff */
[----:B------:R-:W-:Y:S02]  /*4740*/  IMAD.U32 R13, RZ, RZ, UR19 ;  /* 0x00000013ff0d7e24 */ /* 0x000fe4000f8e00ff */
[----:B------:R-:W-:Y:S02]  /*4750*/  IMAD.MOV.U32 R3, RZ, RZ, R0 ;  /* 0x000000ffff037224 */ /* 0x000fe400078e0000 */
[----:B------:R-:W-:-:S07]  /*4760*/  IMAD.MOV.U32 R4, RZ, RZ, R7 ;  /* 0x000000ffff047224 */ /* 0x000fce00078e0007 */
.L_x_107:
[----:B------:R-:W0:Y:S01]  /*4770*/  S2R R10, SR_CgaCtaId ;  /* 0x00000000000a7919 */ /* 0x000e220000008800 */
[----:B------:R-:W-:Y:S01]  /*4780*/  MOV R5, 0x400 ;  /* 0x0000040000057802 */ /* 0x000fe20000000f00 */
[----:B------:R-:W1:Y:S03]  /*4790*/  @!P2 LDC R9, c[0x0][0x500] ;  /* 0x00014000ff09ab82 */ /* 0x000e660000000800 */
[----:B0-----:R-:W-:Y:S02]  /*47a0*/  LEA R11, R10, R5, 0x18 ;  /* 0x000000050a0b7211 */ /* 0x001fe400078ec0ff */
[----:B------:R-:W-:-:S03]  /*47b0*/  SHF.L.U32 R5, R3, 0x1f, RZ ;  /* 0x0000001f03057819 */ /* 0x000fc600000006ff */
[----:B------:R-:W-:-:S04]  /*47c0*/  IMAD R10, R4, 0x8, R11 ;  /* 0x00000008040a7824 */ /* 0x000fc800078e020b */
[----:B------:R-:W0:Y:S02]  /*47d0*/  SYNCS.PHASECHK.TRANS64.TRYWAIT P1, [R10+URZ+0x70], R5 ;  /* 0x000070050a0075a7 */ /* 0x000e24000802017f */
[----:B01----:R-:W-:Y:S05]  /*47e0*/  @!P1 BRA `(.L_x_104) ;  /* 0x0000001400189947 */ /* 0x003fea0003800000 */
.L_x_136:
[----:B0-----:R-:W-:Y:S01]  /*47f0*/  PRMT R5, R6, 0x9910, RZ ;  /* 0x0000991006057816 */ /* 0x001fe200000000ff */
[----:B------:R0:W-:Y:S03]  /*4800*/  @!P2 SYNCS.ARRIVE.TRANS64 RZ, [R10+URZ], R9 ;  /* 0x000000090affa9a7 */ /* 0x0001e6000800003f */
[----:B------:R-:W-:-:S13]  /*4810*/  ISETP.NE.AND P1, PT, R5, 0x2, PT ;  /* 0x000000020500780c */ /* 0x000fda0003f25270 */
[----:B0-----:R-:W-:Y:S05]  /*4820*/  @P1 BRA `(.L_x_105) ;  /* 0x0000000000041947 */ /* 0x001fea0003800000 */
[----:B------:R-:W-:Y:S01]  /*4830*/  BPT.TRAP 0x1 ;  /* 0x000000040000795c */ /* 0x000fe20000300000 */
.L_x_105:
[----:B------:R-:W-:Y:S05]  /*4840*/  @P0 BRA `(.L_x_106) ;  /* 0x0000000000040947 */ /* 0x000fea0003800000 */
[----:B------:R-:W-:Y:S01]  /*4850*/  BPT.TRAP 0x1 ;  /* 0x000000040000795c */ /* 0x000fe20000300000 */
.L_x_106:
[----:B------:R-:W-:Y:S01]  /*4860*/  IMAD R11, R4, 0x2000, R11 ;  /* 0x00002000040b7824 */ /* 0x000fe200078e020b */
[----:B------:R-:W-:Y:S01]  /*4870*/  R2UR UR9, R10 ;  /* 0x000000000a0972ca */ /* 0x000fe200000e0000 */
[----:B------:R-:W-:Y:S01]  /*4880*/  VIADD R13, R13, 0xffffffff ;  /* 0xffffffff0d0d7836 */ /* 0x000fe20000000000 */
[----:B------:R-:W-:Y:S01]  /*4890*/  UIADD3 UR4, UP0, UR20, 0xf0, URZ ;  /* 0x000000f014047890 */ /* 0x000fe2000ff1e03f */
[----:B------:R-:W-:Y:S01]  /*48a0*/  R2UR UR11, R19 ;  /* 0x00000000130b72ca */ /* 0x000fe200000e0000 */
[----:B------:R-:W-:Y:S01]  /*48b0*/  UIADD3 UR22, UP1, UR20, 0x1f0, URZ ;  /* 0x000001f014167890 */ /* 0x000fe2000ff3e03f */
[----:B------:R-:W-:Y:S01]  /*48c0*/  R2UR UR8, R11 ;  /* 0x000000000b0872ca */ /* 0x000fe200000e0000 */
[----:B------:R-:W-:Y:S01]  /*48d0*/  UIADD3.X UR5, URZ, UR21, URZ, UP0, !UPT ;  /* 0x000000153f057290 */ /* 0x000fe200087fe43f */
[----:B------:R-:W-:Y:S01]  /*48e0*/  R2UR UR10, R12 ;  /* 0x000000000c0a72ca */ /* 0x000fe200000e0000 */
[----:B------:R-:W-:Y:S01]  /*48f0*/  VIADD R4, R4, 0x1 ;  /* 0x0000000104047836 */ /* 0x000fe20000000000 */
[----:B------:R-:W-:Y:S01]  /*4900*/  R2UR UR12, R2 ;  /* 0x00000000020c72ca */ /* 0x000fe200000e0000 */
[----:B------:R-:W-:Y:S01]  /*4910*/  UIADD3.X UR23, URZ, UR21, URZ, UP1, !UPT ;  /* 0x000000153f177290 */ /* 0x000fe20008ffe43f */
[----:B------:R-:W-:Y:S01]  /*4920*/  R2UR UR18, R22 ;  /* 0x00000000161272ca */ /* 0x000fe200000e0000 */
[----:B------:R-:W-:Y:S01]  /*4930*/  UMOV UR6, 0x0 ;  /* 0x0000000000067882 */ /* 0x000fe20000000000 */
[----:B------:R-:W-:Y:S01]  /*4940*/  ISETP.GT.AND P3, PT, R13, 0x1, PT ;  /* 0x000000010d00780c */ /* 0x000fe20003f64270 */
[----:B------:R-:W-:Y:S01]  /*4950*/  UMOV UR7, 0x10000000 ;  /* 0x1000000000077882 */ /* 0x000fe20000000000 */
[----:B------:R-:W-:Y:S01]  /*4960*/  ISETP.NE.AND P1, PT, R4, 0xe, PT ;  /* 0x0000000e0400780c */ /* 0x000fe20003f25270 */
[----:B------:R-:W-:-:S02]  /*4970*/  VIADD R12, R12, 0x20 ;  /* 0x000000200c0c7836 */ /* 0x000fc40000000000 */
[----:B------:R-:W-:Y:S01]  /*4980*/  UIADD3 UR13, UR8, 0x200, URZ ;  /* 0x00000200080d7890 */ /* 0x000fe2000fffe03f */
[----:B------:R-:W-:Y:S01]  /*4990*/  SEL R10, RZ, 0x1, P1 ;  /* 0x00000001ff0a7807 */ /* 0x000fe20000800000 */
[----:B------:R-:W-:Y:S01]  /*49a0*/  UIADD3 UR14, UR8, 0x1c200, URZ ;  /* 0x0001c200080e7890 */ /* 0x000fe2000fffe03f */
[----:B------:R-:W-:Y:S02]  /*49b0*/  SEL R4, R4, RZ, P1 ;  /* 0x000000ff04047207 */ /* 0x000fe40000800000 */
[----:B------:R-:W-:Y:S02]  /*49c0*/  LOP3.LUT R3, R3, R10, RZ, 0x3c, !PT ;  /* 0x0000000a03037212 */ /* 0x000fe400078e3cff */
[----:B------:R-:W-:Y:S02]  /*49d0*/  UMOV UR8, UR13 ;  /* 0x0000000d00087c82 */ /* 0x000fe40008000000 */
[----:B------:R0:W-:Y:S02]  /*49e0*/  UTMALDG.3D [UR8], [UR4], desc[UR6] ;  /* 0x00000608040075b4 */ /* 0x0001e40008011000 */
[----:B0-----:R-:W-:Y:S01]  /*49f0*/  UMOV UR8, UR14 ;  /* 0x0000000e00087c82 */ /* 0x001fe20008000000 */
[----:B------:R-:W-:-:S02]  /*4a00*/  UMOV UR11, UR18 ;  /* 0x00000012000b7c82 */ /* 0x000fc40008000000 */
[----:B------:R0:W-:Y:S02]  /*4a10*/  UTMALDG.3D [UR8], [UR22], desc[UR6] ;  /* 0x00000608160075b4 */ /* 0x0001e40008011000 */
[----:B0-----:R-:W-:Y:S05]  /*4a20*/  @P3 BRA `(.L_x_107) ;  /* 0xfffffffc00503947 */ /* 0x001fea000383ffff */
.L_x_103:
[----:B------:R-:W-:Y:S05]  /*4a30*/  BSYNC B1 ;  /* 0x0000000000017941 */ /* 0x000fea0003800000 */
.L_x_102:
[----:B------:R-:W2:Y:S01]  /*4a40*/  LDL.64 R10, [R1] ;  /* 0x00000000010a7983 */ /* 0x000ea20000100a00 */
[----:B------:R-:W-:Y:S01]  /*4a50*/  LOP3.LUT P4, RZ, R8, 0xff, RZ, 0xc0, !PT ;  /* 0x000000ff08ff7812 */ /* 0x000fe2000788c0ff */
[----:B------:R-:W-:Y:S01]  /*4a60*/  VIADD R4, R7, UR40 ;  /* 0x0000002807047c36 */ /* 0x000fe20008000000 */
[----:B------:R-:W-:Y:S01]  /*4a70*/  ULDC.64 UR4, c[0x0][0x650] ;  /* 0x0001940000047ab9 */ /* 0x000fe20000000a00 */
[----:B------:R-:W-:Y:S01]  /*4a80*/  IMAD.U32 R5, RZ, RZ, UR40 ;  /* 0x00000028ff057e24 */ /* 0x000fe2000f8e00ff */
[----:B------:R-:W-:Y:S01]  /*4a90*/  UISETP.GE.U32.AND UP0, UPT, UR40, 0xe, UPT ;  /* 0x0000000e2800788c */ /* 0x000fe2000bf06070 */
[----:B------:R-:W-:Y:S01]  /*4aa0*/  BSSY B1, `(.L_x_108) ;  /* 0x0000070000017945 */ /* 0x000fe20003800000 */
[----:B------:R-:W-:Y:S01]  /*4ab0*/  SHF.R.U32.HI R2, RZ, 0x1, R4 ;  /* 0x00000001ff027819 */ /* 0x000fe20000011604 */
[----:B------:R-:W-:Y:S01]  /*4ac0*/  IMAD.MOV.U32 R19, RZ, RZ, -0x1 ;  /* 0xffffffffff137424 */ /* 0x000fe200078e00ff */
[----:B------:R-:W-:Y:S01]  /*4ad0*/  ISETP.GT.U32.AND P1, PT, R4, 0xd, PT ;  /* 0x0000000d0400780c */ /* 0x000fe20003f24070 */
[----:B------:R-:W-:Y:S01]  /*4ae0*/  IMAD.MOV.U32 R22, RZ, RZ, -0x1 ;  /* 0xffffffffff167424 */ /* 0x000fe200078e00ff */
[----:B------:R-:W-:-:S02]  /*4af0*/  PLOP3.LUT P3, PT, PT, PT, UP0, 0x80, 0x0 ;  /* 0x000000000000781c */ /* 0x000fc40003f6f008 */
[----:B------:R-:W-:Y:S01]  /*4b00*/  ISETP.LT.U32.AND P1, PT, R5, 0xe, P1 ;  /* 0x0000000e0500780c */ /* 0x000fe20000f21070 */
[----:B------:R-:W0:Y:S01]  /*4b10*/  @P4 S2R R8, SR_CgaCtaId ;  /* 0x0000000000084919 */ /* 0x000e220000008800 */
[----:B------:R-:W-:-:S04]  /*4b20*/  @P4 MOV R3, 0x400 ;  /* 0x0000040000034802 */ /* 0x000fc80000000f00 */
[----:B0-----:R-:W-:Y:S01]  /*4b30*/  @P4 LEA R8, R8, R3, 0x18 ;  /* 0x0000000308084211 */ /* 0x001fe200078ec0ff */
[----:B------:R-:W-:-:S03]  /*4b40*/  IMAD.WIDE.U32 R2, R2, -0x6db6db6d, RZ ;  /* 0x9249249302027825 */ /* 0x000fc600078e00ff */
[----:B------:R0:W-:Y:S01]  /*4b50*/  @P4 SYNCS.ARRIVE.TRANS64.A1T0 RZ, [R8+URZ+0x118], RZ ;  /* 0x000118ff08ff49a7 */ /* 0x0001e2000810003f */
[----:B------:R-:W-:Y:S01]  /*4b60*/  IMAD.MOV.U32 R2, RZ, RZ, -0x1 ;  /* 0xffffffffff027424 */ /* 0x000fe200078e00ff */
[----:B------:R-:W-:Y:S02]  /*4b70*/  SHF.R.U32.HI R5, RZ, 0x2, R3 ;  /* 0x00000002ff057819 */ /* 0x000fe40000011603 */
[----:B------:R-:W-:-:S03]  /*4b80*/  SEL R3, RZ, 0x1, !P1 ;  /* 0x00000001ff037807 */ /* 0x000fc60004800000 */
[----:B------:R-:W-:Y:S01]  /*4b90*/  IMAD R7, R5, -0xe, R4 ;  /* 0xfffffff205077824 */ /* 0x000fe200078e0204 */
[----:B------:R-:W-:Y:S02]  /*4ba0*/  LOP3.LUT R0, R0, R3, RZ, 0x3c, !PT ;  /* 0x0000000300007212 */ /* 0x000fe400078e3cff */
[----:B------:R-:W-:Y:S02]  /*4bb0*/  PRMT R3, RZ, 0x7610, R3 ;  /* 0x00007610ff037816 */ /* 0x000fe40000000003 */
[----:B------:R-:W-:Y:S02]  /*4bc0*/  @P3 LOP3.LUT R0, R0, 0x1, R5, 0x78, !PT ;  /* 0x0000000100003812 */ /* 0x000fe400078e7805 */
[----:B0-----:R-:W-:Y:S02]  /*4bd0*/  PRMT R8, RZ, 0x7610, R8 ;  /* 0x00007610ff087816 */ /* 0x001fe40000000008 */
[----:B--2---:R-:W-:-:S04]  /*4be0*/  IADD3 R18, P4, R18, R10, RZ ;  /* 0x0000000a12127210 */ /* 0x004fc80007f9e0ff */
[----:B------:R-:W-:Y:S01]  /*4bf0*/  ISETP.GE.U32.AND P1, PT, R18, UR4, PT ;  /* 0x0000000412007c0c */ /* 0x000fe2000bf26070 */
[----:B------:R-:W-:-:S05]  /*4c00*/  IMAD.X R17, R17, 0x1, R23, P4 ;  /* 0x0000000111117824 */ /* 0x000fca00020e0617 */
[----:B------:R-:W-:-:S13]  /*4c10*/  ISETP.GE.U32.AND.EX P1, PT, R17, UR5, PT, P1 ;  /* 0x0000000511007c0c */ /* 0x000fda000bf26110 */
[----:B------:R-:W-:Y:S05]  /*4c20*/  @P1 BRA `(.L_x_109) ;  /* 0x00000004005c1947 */ /* 0x000fea0003800000 */
[----:B------:R-:W0:Y:S01]  /*4c30*/  S2R R11, SR_CTAID.X ;  /* 0x00000000000b7919 */ /* 0x000e220000002500 */
[----:B------:R-:W-:Y:S01]  /*4c40*/  ULDC.64 UR4, c[0x0][0x628] ;  /* 0x00018a0000047ab9 */ /* 0x000fe20000000a00 */
[----:B------:R-:W1:Y:S01]  /*4c50*/  LDC R12, c[0x0][0x144] ;  /* 0x00005100ff0c7b82 */ /* 0x000e620000000800 */
[----:B------:R-:W-:Y:S01]  /*4c60*/  ISETP.NE.U32.AND P1, PT, RZ, UR4, PT ;  /* 0x00000004ff007c0c */ /* 0x000fe2000bf25070 */
[----:B------:R-:W2:Y:S01]  /*4c70*/  S2R R9, SR_CTAID.Y ;  /* 0x0000000000097919 */ /* 0x000ea20000002600 */
[----:B------:R-:W-:Y:S01]  /*4c80*/  ULDC UR6, c[0x0][0x150] ;  /* 0x0000540000067ab9 */ /* 0x000fe20000000800 */
[----:B------:R-:W-:Y:S01]  /*4c90*/  ULDC UR7, c[0x0][0x630] ;  /* 0x00018c0000077ab9 */ /* 0x000fe20000000800 */
[----:B------:R-:W-:Y:S01]  /*4ca0*/  ISETP.NE.AND.EX P1, PT, RZ, UR5, PT, P1 ;  /* 0x00000005ff007c0c */ /* 0x000fe2000bf25310 */
[----:B------:R-:W-:Y:S01]  /*4cb0*/  IMAD.MOV.U32 R2, RZ, RZ, R18 ;  /* 0x000000ffff027224 */ /* 0x000fe200078e0012 */
[----:B0-----:R-:W-:-:S05]  /*4cc0*/  I2FP.F32.U32 R3, R11 ;  /* 0x0000000b00037245 */ /* 0x001fca0000201000 */
[----:B------:R-:W-:Y:S01]  /*4cd0*/  FMUL R14, R3, UR6 ;  /* 0x00000006030e7c20 */ /* 0x000fe20008400000 */
[----:B------:R-:W-:-:S05]  /*4ce0*/  IMAD.MOV.U32 R3, RZ, RZ, R17 ;  /* 0x000000ffff037224 */ /* 0x000fca00078e0011 */
[----:B--2---:R-:W-:Y:S05]  /*4cf0*/  @!P1 BRA `(.L_x_110) ;  /* 0x0000000000289947 */ /* 0x004fea0003800000 */
[----:B------:R-:W-:Y:S02]  /*4d00*/  ULDC UR6, c[0x0][0x634] ;  /* 0x00018d0000067ab9 */ /* 0x000fe40000000800 */
[----:B------:R-:W-:-:S05]  /*4d10*/  IADD3 R3, P1, R18, UR6, RZ ;  /* 0x0000000612037c10 */ /* 0x000fca000ff3e0ff */
[----:B------:R-:W-:-:S04]  /*4d20*/  IMAD.X R13, RZ, RZ, R17, P1 ;  /* 0x000000ffff0d7224 */ /* 0x000fc800008e0611 */
[----:B------:R-:W-:-:S04]  /*4d30*/  IMAD.WIDE.U32 R4, R13, UR4, RZ ;  /* 0x000000040d047c25 */ /* 0x000fc8000f8e00ff */
[----:B------:R-:W-:-:S04]  /*4d40*/  IMAD.WIDE.U32 R4, P1, R3, UR5, R4 ;  /* 0x0000000503047c25 */ /* 0x000fc8000f820004 */
[----:B------:R-:W-:-:S04]  /*4d50*/  IMAD.WIDE.U32 R2, R3, UR4, RZ ;  /* 0x0000000403027c25 */ /* 0x000fc8000f8e00ff */
[----:B------:R-:W-:Y:S01]  /*4d60*/  IMAD.MOV.U32 R2, RZ, RZ, R5 ;  /* 0x000000ffff027224 */ /* 0x000fe200078e0005 */
[----:B------:R-:W-:Y:S01]  /*4d70*/  IADD3 RZ, P3, R3, R4, RZ ;  /* 0x0000000403ff7210 */ /* 0x000fe20007f7e0ff */
[----:B------:R-:W-:-:S04]  /*4d80*/  IMAD.X R3, RZ, RZ, RZ, P1 ;  /* 0x000000ffff037224 */ /* 0x000fc800008e06ff */
[----:B------:R-:W-:-:S08]  /*4d90*/  IMAD.WIDE.U32.X R2, R13, UR5, R2, P3 ;  /* 0x000000050d027c25 */ /* 0x000fd000098e0402 */
.L_x_110:
[--C-:B------:R-:W-:Y:S01]  /*4da0*/  SHF.R.U64 R10, R2, UR7, R3.reuse ;  /* 0x00000007020a7c19 */ /* 0x100fe20008001203 */
[----:B------:R-:W0:Y:S01]  /*4db0*/  F2I.U32.TRUNC.NTZ R14, R14 ;  /* 0x0000000e000e7305 */ /* 0x000e22000020f000 */
[----:B------:R-:W-:Y:S01]  /*4dc0*/  SHF.R.U32.HI R2, RZ, UR7, R3 ;  /* 0x00000007ff027c19 */ /* 0x000fe20008011603 */
[----:B------:R-:W-:Y:S01]  /*4dd0*/  ULDC.64 UR4, c[0x0][0x620] ;  /* 0x0001880000047ab9 */ /* 0x000fe20000000a00 */
[----:B------:R-:W-:Y:S01]  /*4de0*/  IADD3 R5, P1, RZ, -R10, RZ ;  /* 0x8000000aff057210 */ /* 0x000fe20007f3e0ff */
[----:B------:R-:W-:Y:S01]  /*4df0*/  IMAD.MOV.U32 R3, RZ, RZ, R17 ;  /* 0x000000ffff037224 */ /* 0x000fe200078e0011 */
[----:B------:R-:W-:-:S03]  /*4e00*/  ULDC.64 UR6, c[0x0][0x640] ;  /* 0x0001900000067ab9 */ /* 0x000fc60000000a00 */
[----:B------:R-:W-:Y:S01]  /*4e10*/  IMAD.X R2, RZ, RZ, ~R2, P1 ;  /* 0x000000ffff027224 */ /* 0x000fe200008e0e02 */
[----:B------:R-:W-:-:S03]  /*4e20*/  ISETP.NE.U32.AND P1, PT, RZ, UR6, PT ;  /* 0x00000006ff007c0c */ /* 0x000fc6000bf25070 */
[----:B------:R-:W-:Y:S01]  /*4e30*/  IMAD R4, R2, UR4, RZ ;  /* 0x0000000402047c24 */ /* 0x000fe2000f8e02ff */
[----:B------:R-:W-:Y:S01]  /*4e40*/  ISETP.NE.AND.EX P1, PT, RZ, UR7, PT, P1 ;  /* 0x00000007ff007c0c */ /* 0x000fe2000bf25310 */
[----:B------:R-:W-:-:S04]  /*4e50*/  IMAD.MOV.U32 R2, RZ, RZ, R18 ;  /* 0x000000ffff027224 */ /* 0x000fc800078e0012 */
[----:B------:R-:W-:Y:S01]  /*4e60*/  IMAD.WIDE.U32 R2, R5, UR4, R2 ;  /* 0x0000000405027c25 */ /* 0x000fe2000f8e0002 */
[----:B------:R-:W-:-:S03]  /*4e70*/  ULDC UR4, c[0x0][0x618] ;  /* 0x0001860000047ab9 */ /* 0x000fc60000000800 */
[----:B------:R-:W-:Y:S01]  /*4e80*/  IMAD R5, R5, UR5, R4 ;  /* 0x0000000505057c24 */ /* 0x000fe2000f8e0204 */
[----:B------:R-:W-:Y:S01]  /*4e90*/  ULDC UR5, c[0x0][0x154] ;  /* 0x0000550000057ab9 */ /* 0x000fe20000000800 */
[----:B0-----:R-:W-:Y:S02]  /*4ea0*/  IMAD.MOV R4, RZ, RZ, -R14 ;  /* 0x000000ffff047224 */ /* 0x001fe400078e0a0e */
[----:B------:R-:W0:Y:S01]  /*4eb0*/  LDC R14, c[0x0][0x148] ;  /* 0x00005200ff0e7b82 */ /* 0x000e220000000800 */
[----:B------:R-:W-:Y:S02]  /*4ec0*/  IMAD.IADD R3, R3, 0x1, R5 ;  /* 0x0000000103037824 */ /* 0x000fe400078e0205 */
[----:B-1----:R-:W-:Y:S01]  /*4ed0*/  IMAD R11, R12, R4, R11 ;  /* 0x000000040c0b7224 */ /* 0x002fe200078e020b */
[----:B------:R-:W-:Y:S02]  /*4ee0*/  I2FP.F32.U32 R4, R9 ;  /* 0x0000000900047245 */ /* 0x000fe40000201000 */
[----:B------:R-:W-:-:S02]  /*4ef0*/  SHF.R.U64 R12, R2, UR4, R3 ;  /* 0x00000004020c7c19 */ /* 0x000fc40008001203 */
[----:B------:R-:W-:Y:S01]  /*4f00*/  SHF.R.U32.HI R3, RZ, UR4, R3 ;  /* 0x00000004ff037c19 */ /* 0x000fe20008011603 */
[----:B------:R-:W-:Y:S01]  /*4f10*/  FMUL R4, R4, UR5 ;  /* 0x0000000504047c20 */ /* 0x000fe20008400000 */
[----:B------:R-:W-:Y:S02]  /*4f20*/  ULDC UR4, c[0x0][0x608] ;  /* 0x0001820000047ab9 */ /* 0x000fe40000000800 */
[--C-:B------:R-:W-:Y:S01]  /*4f30*/  SHF.R.U64 R15, R12, UR4, R3.reuse ;  /* 0x000000040c0f7c19 */ /* 0x100fe20008001203 */
[----:B------:R1:W2:Y:S01]  /*4f40*/  F2I.U32.TRUNC.NTZ R20, R4 ;  /* 0x0000000400147305 */ /* 0x0002a2000020f000 */
[----:B------:R-:W-:Y:S01]  /*4f50*/  SHF.R.U32.HI R2, RZ, UR4, R3 ;  /* 0x00000004ff027c19 */ /* 0x000fe20008011603 */
[----:B------:R-:W-:-:S03]  /*4f60*/  ULDC UR4, c[0x0][0x658] ;  /* 0x0001960000047ab9 */ /* 0x000fc60000000800 */
[--C-:B------:R-:W-:Y:S02]  /*4f70*/  SHF.R.U64 R13, R15, UR4, R2.reuse ;  /* 0x000000040f0d7c19 */ /* 0x100fe40008001202 */
[----:B------:R-:W-:-:S03]  /*4f80*/  SHF.R.U32.HI R19, RZ, UR4, R2 ;  /* 0x00000004ff137c19 */ /* 0x000fc60008011602 */
[----:B------:R-:W-:Y:S02]  /*4f90*/  IMAD.MOV.U32 R2, RZ, RZ, R13 ;  /* 0x000000ffff027224 */ /* 0x000fe400078e000d */
[----:B------:R-:W-:Y:S01]  /*4fa0*/  IMAD.MOV.U32 R3, RZ, RZ, R19 ;  /* 0x000000ffff037224 */ /* 0x000fe200078e0013 */
[----:B-1----:R-:W-:Y:S06]  /*4fb0*/  @!P1 BRA `(.L_x_111) ;  /* 0x0000000000289947 */ /* 0x002fec0003800000 */
        /* <DEDUP_REMOVED lines=10> */
.L_x_111:
[----:B------:R-:W1:Y:S01]  /*5060*/  LDC R4, c[0x0][0x65c] ;  /* 0x00019700ff047b82 */ /* 0x000e620000000800 */
[----:B------:R-:W-:Y:S01]  /*5070*/  ULDC UR4, c[0x0][0x648] ;  /* 0x0001920000047ab9 */ /* 0x000fe20000000800 */
[----:B------:R-:W-:Y:S01]  /*5080*/  LOP3.LUT R15, R15, UR16, RZ, 0xc0, !PT ;  /* 0x000000100f0f7c12 */ /* 0x000fe2000f8ec0ff */
[----:B--2---:R-:W-:Y:S01]  /*5090*/  IMAD.MOV R20, RZ, RZ, -R20 ;  /* 0x000000ffff147224 */ /* 0x004fe200078e0a14 */
[----:B------:R-:W-:Y:S01]  /*50a0*/  SHF.R.U64 R2, R2, UR4, R3 ;  /* 0x0000000402027c19 */ /* 0x000fe20008001203 */
[----:B------:R-:W-:Y:S01]  /*50b0*/  ULDC UR4, c[0x0][0x638] ;  /* 0x00018e0000047ab9 */ /* 0x000fe20000000800 */
[----:B------:R-:W-:Y:S01]  /*50c0*/  LOP3.LUT R12, R12, UR15, RZ, 0xc0, !PT ;  /* 0x0000000f0c0c7c12 */ /* 0x000fe2000f8ec0ff */
[----:B------:R-:W-:Y:S01]  /*50d0*/  ULDC UR5, c[0x0][0x610] ;  /* 0x0001840000057ab9 */ /* 0x000fe20000000800 */
[----:B------:R-:W-:Y:S01]  /*50e0*/  IMAD.MOV.U32 R3, RZ, RZ, 0x1 ;  /* 0x00000001ff037424 */ /* 0x000fe200078e00ff */
[----:B-1----:R-:W-:Y:S01]  /*50f0*/  ISETP.NE.AND P1, PT, R4, 0x1, PT ;  /* 0x000000010400780c */ /* 0x002fe20003f25270 */
[----:B------:R-:W-:-:S02]  /*5100*/  IMAD.MOV R4, RZ, RZ, -R2 ;  /* 0x000000ffff047224 */ /* 0x000fc400078e0a02 */
[----:B------:R-:W-:Y:S02]  /*5110*/  IMAD R2, R2, UR17, R15 ;  /* 0x0000001102027c24 */ /* 0x000fe4000f8e020f */
[----:B------:R-:W-:Y:S01]  /*5120*/  IMAD R13, R4, UR4, R13 ;  /* 0x00000004040d7c24 */ /* 0x000fe2000f8e020d */
[----:B------:R-:W-:-:S07]  /*5130*/  ULDC UR4, c[0x0][0x600] ;  /* 0x0001800000047ab9 */ /* 0x000fce0000000800 */
[----:B0-----:R-:W-:-:S04]  /*5140*/  @P1 IMAD R11, R14, R20, R9 ;  /* 0x000000140e0b1224 */ /* 0x001fc800078e0209 */
[----:B------:R-:W-:Y:S02]  /*5150*/  IMAD R11, R2, UR5, R11 ;  /* 0x00000005020b7c24 */ /* 0x000fe4000f8e020b */
[----:B------:R-:W-:-:S05]  /*5160*/  IMAD R2, R13, UR4, R12 ;  /* 0x000000040d027c24 */ /* 0x000fca000f8e020c */
[----:B------:R-:W-:Y:S02]  /*5170*/  SEL R22, R2, R11, !P1 ;  /* 0x0000000b02167207 */ /* 0x000fe40004800000 */
[----:B------:R-:W-:Y:S01]  /*5180*/  SEL R19, R11, R2, !P1 ;  /* 0x000000020b137207 */ /* 0x000fe20004800000 */
[----:B------:R-:W-:-:S07]  /*5190*/  IMAD.MOV.U32 R2, RZ, RZ, R10 ;  /* 0x000000ffff027224 */ /* 0x000fce00078e000a */
.L_x_109:
[----:B------:R-:W-:Y:S05]  /*51a0*/  BSYNC B1 ;  /* 0x0000000000017941 */ /* 0x000fea0003800000 */
.L_x_108:
[----:B------:R-:W-:-:S13]  /*51b0*/  LOP3.LUT P1, RZ, R3, 0xff, RZ, 0xc0, !PT ;  /* 0x000000ff03ff7812 */ /* 0x000fda000782c0ff */
[----:B------:R-:W-:Y:S05]  /*51c0*/  @P1 BRA `(.L_x_112) ;  /* 0xfffffff400341947 */ /* 0x000fea000383ffff */
[----:B------:R-:W-:Y:S05]  /*51d0*/  BSYNC B0 ;  /* 0x0000000000007941 */ /* 0x000fea0003800000 */
.L_x_100:
[----:B------:R-:W-:-:S03]  /*51e0*/  UMOV UR4, 0xffffffff ;  /* 0xffffffff00047882 */ /* 0x000fc60000000000 */
[----:B------:R-:W-:Y:S05]  /*51f0*/  BRA.DIV UR4, `(.L_x_113) ;  /* 0x0000000a04a87947 */ /* 0x000fea000b800000 */
[----:B------:R-:W-:-:S13]  /*5200*/  ELECT P6, URZ, PT ;  /* 0x00000000003f782f */ /* 0x000fda00038c0000 */
.L_x_139:
[----:B------:R-:W-:Y:S04]  /*5210*/  BSSY B0, `(.L_x_114) ;  /* 0x0000085000007945 */ /* 0x000fe80003800000 */
[----:B------:R-:W-:Y:S05]  /*5220*/  @!P6 BRA `(.L_x_115) ;  /* 0x00000008000ce947 */ /* 0x000fea0003800000 */
[----:B------:R-:W-:-:S04]  /*5230*/  LOP3.LUT R16, R16, 0x2, RZ, 0xfc, !PT ;  /* 0x0000000210107812 */ /* 0x000fc800078efcff */
[----:B------:R-:W-:-:S13]  /*5240*/  ISETP.NE.AND P0, PT, R16, 0x3, PT ;  /* 0x000000031000780c */ /* 0x000fda0003f05270 */
[----:B------:R-:W-:Y:S05]  /*5250*/  @!P0 BRA `(.L_x_116) ;  /* 0x0000000000048947 */ /* 0x000fea0003800000 */
[----:B------:R-:W-:Y:S01]  /*5260*/  BPT.TRAP 0x1 ;  /* 0x000000040000795c */ /* 0x000fe20000300000 */
.L_x_116:
[----:B------:R-:W0:Y:S01]  /*5270*/  S2R R3, SR_CgaCtaId ;  /* 0x0000000000037919 */ /* 0x000e220000008800 */
[----:B------:R-:W-:Y:S02]  /*5280*/  MOV R2, 0x400 ;  /* 0x0000040000027802 */ /* 0x000fe40000000f00 */
[----:B------:R-:W-:Y:S02]  /*5290*/  SHF.L.U32 R4, R0, 0x1f, RZ ;  /* 0x0000001f00047819 */ /* 0x000fe400000006ff */
[----:B0-----:R-:W-:-:S05]  /*52a0*/  LEA R2, R3, R2, 0x18 ;  /* 0x0000000203027211 */ /* 0x001fca00078ec0ff */
[----:B------:R-:W-:-:S04]  /*52b0*/  VIADD R2, R2, 0x70 ;  /* 0x0000007002027836 */ /* 0x000fc80000000000 */
[C---:B------:R-:W-:Y:S02]  /*52c0*/  IMAD R9, R7.reuse, 0x8, R2 ;  /* 0x0000000807097824 */ /* 0x040fe400078e0202 */
[----:B------:R-:W-:Y:S02]  /*52d0*/  VIADD R7, R7, 0x1 ;  /* 0x0000000107077836 */ /* 0x000fe40000000000 */
[----:B------:R-:W0:Y:S03]  /*52e0*/  SYNCS.PHASECHK.TRANS64.TRYWAIT P0, [R9+URZ], R4 ;  /* 0x00000004090075a7 */ /* 0x000e26000800017f */
[----:B------:R-:W-:-:S04]  /*52f0*/  ISETP.NE.AND P1, PT, R7, 0xe, PT ;  /* 0x0000000e0700780c */ /* 0x000fc80003f25270 */
[----:B------:R-:W-:Y:S02]  /*5300*/  SEL R3, RZ, 0x1, P1 ;  /* 0x00000001ff037807 */ /* 0x000fe40000800000 */
[----:B------:R-:W-:Y:S02]  /*5310*/  SEL R7, R7, RZ, P1 ;  /* 0x000000ff07077207 */ /* 0x000fe40000800000 */
[----:B------:R-:W-:-:S03]  /*5320*/  LOP3.LUT R6, R0, R3, RZ, 0x3c, !PT ;  /* 0x0000000300067212 */ /* 0x000fc600078e3cff */
[----:B------:R-:W-:Y:S01]  /*5330*/  IMAD R8, R7, 0x8, R2 ;  /* 0x0000000807087824 */ /* 0x000fe200078e0202 */
[----:B------:R-:W-:Y:S01]  /*5340*/  SHF.L.U32 R5, R6, 0x1f, RZ ;  /* 0x0000001f06057819 */ /* 0x000fe200000006ff */
[----:B0-----:R-:W-:Y:S06]  /*5350*/  @!P0 BRA `(.L_x_117) ;  /* 0x0000000800708947 */ /* 0x001fec0003800000 */
.L_x_140:
[----:B------:R-:W1:Y:S01]  /*5360*/  SYNCS.PHASECHK.TRANS64.TRYWAIT P0, [R8+URZ], R5 ;  /* 0x00000005080075a7 */ /* 0x000e62000800017f */
[----:B------:R-:W-:-:S05]  /*5370*/  VIADD R0, R7, 0x1 ;  /* 0x0000000107007836 */ /* 0x000fca0000000000 */
[----:B------:R-:W-:-:S04]  /*5380*/  ISETP.NE.AND P1, PT, R0, 0xe, PT ;  /* 0x0000000e0000780c */ /* 0x000fc80003f25270 */
[----:B------:R-:W-:Y:S02]  /*5390*/  SEL R3, RZ, 0x1, P1 ;  /* 0x00000001ff037807 */ /* 0x000fe40000800000 */
[----:B------:R-:W-:Y:S02]  /*53a0*/  SEL R7, R0, RZ, P1 ;  /* 0x000000ff00077207 */ /* 0x000fe40000800000 */
[----:B------:R-:W-:-:S03]  /*53b0*/  LOP3.LUT R6, R6, R3, RZ, 0x3c, !PT ;  /* 0x0000000306067212 */ /* 0x000fc600078e3cff */
[----:B0-----:R-:W-:Y:S01]  /*53c0*/  IMAD R9, R7, 0x8, R2 ;  /* 0x0000000807097824 */ /* 0x001fe200078e0202 */
[----:B------:R-:W-:Y:S01]  /*53d0*/  SHF.L.U32 R4, R6, 0x1f, RZ ;  /* 0x0000001f06047819 */ /* 0x000fe200000006ff */
[----:B-1----:R-:W-:Y:S06]  /*53e0*/  @!P0 BRA `(.L_x_118) ;  /* 0x0000000800608947 */ /* 0x002fec0003800000 */
.L_x_141:
        /* <DEDUP_REMOVED lines=9> */
.L_x_142:
        /* <DEDUP_REMOVED lines=9> */
.L_x_143:
        /* <DEDUP_REMOVED lines=9> */
.L_x_144:
        /* <DEDUP_REMOVED lines=9> */
.L_x_145:
        /* <DEDUP_REMOVED lines=9> */
.L_x_146:
        /* <DEDUP_REMOVED lines=9> */
.L_x_147:
        /* <DEDUP_REMOVED lines=9> */
.L_x_148:
        /* <DEDUP_REMOVED lines=9> */
.L_x_149:
        /* <DEDUP_REMOVED lines=9> */
.L_x_150:
[----:B------:R-:W1:Y:S01]  /*5900*/  SYNCS.PHASECHK.TRANS64.TRYWAIT P0, [R8+URZ], R5 ;  /* 0x00000005080075a7 */ /* 0x000e62000800017f */
[----:B------:R-:W-:-:S05]  /*5910*/  VIADD R0, R7, 0x1 ;  /* 0x0000000107007836 */ /* 0x000fca0000000000 */
[----:B------:R-:W-:-:S04]  /*5920*/  ISETP.NE.AND P1, PT, R0, 0xe, PT ;  /* 0x0000000e0000780c */ /* 0x000fc80003f25270 */
[----:B------:R-:W-:Y:S02]  /*5930*/  SEL R3, RZ, 0x1, P1 ;  /* 0x00000001ff037807 */ /* 0x000fe40000800000 */
[----:B------:R-:W-:Y:S02]  /*5940*/  SEL R7, R0, RZ, P1 ;  /* 0x000000ff00077207 */ /* 0x000fe40000800000 */
[----:B0-----:R-:W-:-:S03]  /*5950*/  LOP3.LUT R9, R6, R3, RZ, 0x3c, !PT ;  /* 0x0000000306097212 */ /* 0x001fc600078e3cff */
[----:B------:R-:W-:Y:S01]  /*5960*/  IMAD R11, R7, 0x8, R2 ;  /* 0x00000008070b7824 */ /* 0x000fe200078e0202 */
[----:B------:R-:W-:Y:S01]  /*5970*/  SHF.L.U32 R6, R9, 0x1f, RZ ;  /* 0x0000001f09067819 */ /* 0x000fe200000006ff */
[----:B-1----:R-:W-:Y:S06]  /*5980*/  @!P0 BRA `(.L_x_128) ;  /* 0x0000000400c08947 */ /* 0x002fec0003800000 */
.L_x_151:
[----:B------:R-:W1:Y:S01]  /*5990*/  SYNCS.PHASECHK.TRANS64.TRYWAIT P0, [R11+URZ], R6 ;  /* 0x000000060b0075a7 */ /* 0x000e62000800017f */
[----:B------:R-:W-:-:S05]  /*59a0*/  VIADD R0, R7, 0x1 ;  /* 0x0000000107007836 */ /* 0x000fca0000000000 */
[----:B------:R-:W-:-:S04]  /*59b0*/  ISETP.NE.AND P1, PT, R0, 0xe, PT ;  /* 0x0000000e0000780c */ /* 0x000fc80003f25270 */
[----:B------:R-:W-:Y:S02]  /*59c0*/  SEL R4, RZ, 0x1, P1 ;  /* 0x00000001ff047807 */ /* 0x000fe40000800000 */
[----:B------:R-:W-:Y:S02]  /*59d0*/  SEL R3, R0, RZ, P1 ;  /* 0x000000ff00037207 */ /* 0x000fe40000800000 */
[----:B------:R-:W-:Y:S01]  /*59e0*/  LOP3.LUT R0, R9, R4, RZ, 0x3c, !PT ;  /* 0x0000000409007212 */ /* 0x000fe200078e3cff */
[----:B-1----:R-:W-:Y:S06]  /*59f0*/  @!P0 BRA `(.L_x_129) ;  /* 0x0000000400b88947 */ /* 0x002fec0003800000 */
.L_x_152:
[----:B------:R-:W-:Y:S01]  /*5a00*/  IMAD R3, R3, 0x8, R2 ;  /* 0x0000000803037824 */ /* 0x000fe200078e0202 */
[----:B------:R-:W-:-:S07]  /*5a10*/  SHF.L.U32 R0, R0, 0x1f, RZ ;  /* 0x0000001f00007819 */ /* 0x000fce00000006ff */
.L_x_130:
[----:B--2---:R2:W3:Y:S02]  /*5a20*/  SYNCS.PHASECHK.TRANS64.TRYWAIT P0, [R3+URZ], R0 ;  /* 0x00000000030075a7 */ /* 0x0044e4000800017f */
[----:B---3--:R-:W-:Y:S05]  /*5a30*/  @!P0 NANOSLEEP.SYNCS 0x989680 ;  /* 0x009896800000895d */ /* 0x008fea0003900000 */
[----:B------:R-:W3:Y:S02]  /*5a40*/  @!P0 SYNCS.PHASECHK.TRANS64 P0, [R3+URZ], R0 ;  /* 0x00000000030085a7 */ /* 0x000ee4000800007f */
[----:B---3--:R-:W-:Y:S05]  /*5a50*/  @!P0 BRA `(.L_x_130) ;  /* 0xfffffffc00f08947 */ /* 0x008fea000383ffff */
.L_x_115:
[----:B------:R-:W-:Y:S05]  /*5a60*/  BSYNC B0 ;  /* 0x0000000000007941 */ /* 0x000fea0003800000 */
.L_x_114:
[----:B------:R-:W-:Y:S05]  /*5a70*/  EXIT ;  /* 0x000000000000794d */ /* 0x000fea0003800000 */
.L_x_16:
[----:B-1----:R1:W2:Y:S02]  /*5a80*/  SYNCS.PHASECHK.TRANS64.TRYWAIT P0, [R63+URZ], R0 ;  /* 0x000000003f0075a7 */ /* 0x0022a4000800017f */
[----:B--2---:R-:W-:Y:S05]  /*5a90*/  @!P0 NANOSLEEP.SYNCS 0x989680 ;  /* 0x009896800000895d */ /* 0x004fea0003900000 */
[----:B------:R-:W2:Y:S02]  /*5aa0*/  @!P0 SYNCS.PHASECHK.TRANS64 P0, [R63+URZ], R0 ;  /* 0x000000003f0085a7 */ /* 0x000ea4000800007f */
[----:B--2---:R-:W-:Y:S05]  /*5ab0*/  @!P0 BRA `(.L_x_16) ;  /* 0xfffffffc00f08947 */ /* 0x004fea000383ffff */
[----:B------:R-:W-:Y:S05]  /*5ac0*/  BRA `(.L_x_131) ;  /* 0xffffffb800ec7947 */ /* 0x000fea000383ffff */
.L_x_21:
[----:B--2---:R2:W3:Y:S02]  /*5ad0*/  SYNCS.PHASECHK.TRANS64.TRYWAIT P1, [R3+URZ], R0 ;  /* 0x00000000030075a7 */ /* 0x0044e4000802017f */
[----:B---3--:R-:W-:Y:S05]  /*5ae0*/  @!P1 NANOSLEEP.SYNCS 0x989680 ;  /* 0x009896800000995d */ /* 0x008fea0003900000 */
[----:B------:R-:W3:Y:S02]  /*5af0*/  @!P1 SYNCS.PHASECHK.TRANS64 P1, [R3+URZ], R0 ;  /* 0x00000000030095a7 */ /* 0x000ee4000802007f */
[----:B---3--:R-:W-:Y:S05]  /*5b00*/  @!P1 BRA `(.L_x_21) ;  /* 0xfffffffc00f09947 */ /* 0x008fea000383ffff */
[----:B------:R-:W-:Y:S05]  /*5b10*/  BRA `(.L_x_20) ;  /* 0xffffffbc00507947 */ /* 0x000fea000383ffff */
.L_x_26:
[----:B--2---:R-:W-:-:S04]  /*5b20*/  IMAD.U32 R4, RZ, RZ, UR4 ;  /* 0x00000004ff047e24 */ /* 0x004fc8000f8e00ff */
[----:B------:R2:W3:Y:S03]  /*5b30*/  SYNCS.PHASECHK.TRANS64.TRYWAIT P1, [R4+URZ], R3 ;  /* 0x00000003040075a7 */ /* 0x0004e6000802017f */
[----:B---3--:R-:W-:Y:S05]  /*5b40*/  @!P1 NANOSLEEP.SYNCS 0x989680 ;  /* 0x009896800000995d */ /* 0x008fea0003900000 */
[----:B------:R-:W3:Y:S02]  /*5b50*/  @!P1 SYNCS.PHASECHK.TRANS64 P1, [R4+URZ], R3 ;  /* 0x00000003040095a7 */ /* 0x000ee4000802007f */
[----:B---3--:R-:W-:Y:S05]  /*5b60*/  @!P1 BRA `(.L_x_26) ;  /* 0xfffffffc00ec9947 */ /* 0x008fea000383ffff */
[----:B------:R-:W-:Y:S05]  /*5b70*/  BRA `(.L_x_25) ;  /* 0xffffffc000087947 */ /* 0x000fea000383ffff */
.L_x_32:
[----:B---3--:R3:W4:Y:S02]  /*5b80*/  SYNCS.PHASECHK.TRANS64.TRYWAIT P0, [R63+URZ+0x10], R0 ;  /* 0x000010003f0075a7 */ /* 0x008724000800017f */
[----:B----4-:R-:W-:Y:S05]  /*5b90*/  @!P0 NANOSLEEP.SYNCS 0x989680 ;  /* 0x009896800000895d */ /* 0x010fea0003900000 */
[----:B------:R-:W4:Y:S02]  /*5ba0*/  @!P0 SYNCS.PHASECHK.TRANS64 P0, [R63+URZ+0x10], R0 ;  /* 0x000010003f0085a7 */ /* 0x000f24000800007f */
[----:B----4-:R-:W-:Y:S05]  /*5bb0*/  @!P0 BRA `(.L_x_32) ;  /* 0xfffffffc00f08947 */ /* 0x010fea000383ffff */
[----:B------:R-:W-:Y:S05]  /*5bc0*/  BRA `(.L_x_132) ;  /* 0xffffffc400487947 */ /* 0x000fea000383ffff */
.L_x_101:
[----:B------:R-:W-:Y:S01]  /*5bd0*/  BSSY B1, `(.L_x_133) ;  /* 0x0000006000017945 */ /* 0x000fe20003800000 */
[----:B------:R-:W-:-:S07]  /*5be0*/  IMAD.MOV.U32 R15, RZ, RZ, -0x1 ;  /* 0xffffffffff0f7424 */ /* 0x000fce00078e00ff */
[----:B-----5:R-:W-:Y:S05]  /*5bf0*/  WARPSYNC.COLLECTIVE R15, `(.L_x_134) ;  /* 0x000000000f0c7348 */ /* 0x020fea0003c00000 */
[----:B------:R-:W-:Y:S02]  /*5c00*/  ELECT P6, UR62, PT ;  /* 0x00000000003e782f */ /* 0x000fe400038c0000 */
[----:B------:R-:W-:Y:S01]  /*5c10*/  MOV R14, UR62 ;  /* 0x0000003e000e7c02 */ /* 0x000fe20008000f00 */
[----:B-----5:R-:W-:Y:S10]  /*5c20*/  ENDCOLLECTIVE ;  /* 0x000000000000791b */ /* 0x020ff40003800000 */
.L_x_134:
[----:B------:R-:W-:Y:S05]  /*5c30*/  BSYNC B1 ;  /* 0x0000000000017941 */ /* 0x000fea0003800000 */
.L_x_133:
[----:B------:R-:W-:Y:S05]  /*5c40*/  BRA `(.L_x_135) ;  /* 0xffffffe800a07947 */ /* 0x000fea000383ffff */
.L_x_104:
[----:B0-----:R0:W1:Y:S02]  /*5c50*/  SYNCS.PHASECHK.TRANS64.TRYWAIT P1, [R10+URZ+0x70], R5 ;  /* 0x000070050a0075a7 */ /* 0x001064000802017f */
[----:B-1----:R-:W-:Y:S05]  /*5c60*/  @!P1 NANOSLEEP.SYNCS 0x989680 ;  /* 0x009896800000995d */ /* 0x002fea0003900000 */
[----:B------:R-:W1:Y:S02]  /*5c70*/  @!P1 SYNCS.PHASECHK.TRANS64 P1, [R10+URZ+0x70], R5 ;  /* 0x000070050a0095a7 */ /* 0x000e64000802007f */
[----:B-1----:R-:W-:Y:S05]  /*5c80*/  @!P1 BRA `(.L_x_104) ;  /* 0xfffffffc00f09947 */ /* 0x002fea000383ffff */
[----:B------:R-:W-:Y:S05]  /*5c90*/  BRA `(.L_x_136) ;  /* 0xffffffe800d47947 */ /* 0x000fea000383ffff */
.L_x_113:
[----:B------:R-:W-:Y:S01]  /*5ca0*/  BSSY B0, `(.L_x_137) ;  /* 0x0000006000007945 */ /* 0x000fe20003800000 */
[----:B------:R-:W-:-:S07]  /*5cb0*/  IMAD.MOV.U32 R15, RZ, RZ, -0x1 ;  /* 0xffffffffff0f7424 */ /* 0x000fce00078e00ff */
[----:B-----5:R-:W-:Y:S05]  /*5cc0*/  WARPSYNC.COLLECTIVE R15, `(.L_x_138) ;  /* 0x000000000f0c7348 */ /* 0x020fea0003c00000 */
[----:B------:R-:W-:Y:S02]  /*5cd0*/  ELECT P6, UR62, PT ;  /* 0x00000000003e782f */ /* 0x000fe400038c0000 */
[----:B------:R-:W-:Y:S01]  /*5ce0*/  MOV R14, UR62 ;  /* 0x0000003e000e7c02 */ /* 0x000fe20008000f00 */
[----:B-----5:R-:W-:Y:S10]  /*5cf0*/  ENDCOLLECTIVE ;  /* 0x000000000000791b */ /* 0x020ff40003800000 */
.L_x_138:
[----:B------:R-:W-:Y:S05]  /*5d00*/  BSYNC B0 ;  /* 0x0000000000007941 */ /* 0x000fea0003800000 */
.L_x_137:
[----:B------:R-:W-:Y:S05]  /*5d10*/  BRA `(.L_x_139) ;  /* 0xfffffff4003c7947 */ /* 0x000fea000383ffff */
.L_x_117:
[----:B0-----:R0:W1:Y:S02]  /*5d20*/  SYNCS.PHASECHK.TRANS64.TRYWAIT P0, [R9+URZ], R4 ;  /* 0x00000004090075a7 */ /* 0x001064000800017f */
[----:B-1----:R-:W-:Y:S05]  /*5d30*/  @!P0 NANOSLEEP.SYNCS 0x989680 ;  /* 0x009896800000895d */ /* 0x002fea0003900000 */
[----:B------:R-:W1:Y:S02]  /*5d40*/  @!P0 SYNCS.PHASECHK.TRANS64 P0, [R9+URZ], R4 ;  /* 0x00000004090085a7 */ /* 0x000e64000800007f */
[----:B-1----:R-:W-:Y:S05]  /*5d50*/  @!P0 BRA `(.L_x_117) ;  /* 0xfffffffc00f08947 */ /* 0x002fea000383ffff */
[----:B------:R-:W-:Y:S05]  /*5d60*/  BRA `(.L_x_140) ;  /* 0xfffffff4007c7947 */ /* 0x000fea000383ffff */
.L_x_118:
[----:B0-----:R0:W1:Y:S02]  /*5d70*/  SYNCS.PHASECHK.TRANS64.TRYWAIT P0, [R8+URZ], R5 ;  /* 0x00000005080075a7 */ /* 0x001064000800017f */
[----:B-1----:R-:W-:Y:S05]  /*5d80*/  @!P0 NANOSLEEP.SYNCS 0x989680 ;  /* 0x009896800000895d */ /* 0x002fea0003900000 */
[----:B------:R-:W1:Y:S02]  /*5d90*/  @!P0 SYNCS.PHASECHK.TRANS64 P0, [R8+URZ], R5 ;  /* 0x00000005080085a7 */ /* 0x000e64000800007f */
[----:B-1----:R-:W-:Y:S05]  /*5da0*/  @!P0 BRA `(.L_x_118) ;  /* 0xfffffffc00f08947 */ /* 0x002fea000383ffff */
[----:B------:R-:W-:Y:S05]  /*5db0*/  BRA `(.L_x_141) ;  /* 0xfffffff4008c7947 */ /* 0x000fea000383ffff */
.L_x_119:
[----:B0-----:R0:W1:Y:S02]  /*5dc0*/  SYNCS.PHASECHK.TRANS64.TRYWAIT P0, [R9+URZ], R4 ;  /* 0x00000004090075a7 */ /* 0x001064000800017f */
[----:B-1----:R-:W-:Y:S05]  /*5dd0*/  @!P0 NANOSLEEP.SYNCS 0x989680 ;  /* 0x009896800000895d */ /* 0x002fea0003900000 */
[----:B------:R-:W1:Y:S02]  /*5de0*/  @!P0 SYNCS.PHASECHK.TRANS64 P0, [R9+URZ], R4 ;  /* 0x00000004090085a7 */ /* 0x000e64000800007f */
[----:B-1----:R-:W-:Y:S05]  /*5df0*/  @!P0 BRA `(.L_x_119) ;  /* 0xfffffffc00f08947 */ /* 0x002fea000383ffff */
[----:B------:R-:W-:Y:S05]  /*5e00*/  BRA `(.L_x_142) ;  /* 0xfffffff4009c7947 */ /* 0x000fea000383ffff */
.L_x_120:
[----:B0-----:R0:W1:Y:S02]  /*5e10*/  SYNCS.PHASECHK.TRANS64.TRYWAIT P0, [R8+URZ], R5 ;  /* 0x00000005080075a7 */ /* 0x001064000800017f */
[----:B-1----:R-:W-:Y:S05]  /*5e20*/  @!P0 NANOSLEEP.SYNCS 0x989680 ;  /* 0x009896800000895d */ /* 0x002fea0003900000 */
[----:B------:R-:W1:Y:S02]  /*5e30*/  @!P0 SYNCS.PHASECHK.TRANS64 P0, [R8+URZ], R5 ;  /* 0x00000005080085a7 */ /* 0x000e64000800007f */
[----:B-1----:R-:W-:Y:S05]  /*5e40*/  @!P0 BRA `(.L_x_120) ;  /* 0xfffffffc00f08947 */ /* 0x002fea000383ffff */
[----:B------:R-:W-:Y:S05]  /*5e50*/  BRA `(.L_x_143) ;  /* 0xfffffff400ac7947 */ /* 0x000fea000383ffff */
.L_x_121:
[----:B0-----:R0:W1:Y:S02]  /*5e60*/  SYNCS.PHASECHK.TRANS64.TRYWAIT P0, [R9+URZ], R4 ;  /* 0x00000004090075a7 */ /* 0x001064000800017f */
[----:B-1----:R-:W-:Y:S05]  /*5e70*/  @!P0 NANOSLEEP.SYNCS 0x989680 ;  /* 0x009896800000895d */ /* 0x002fea0003900000 */
[----:B------:R-:W1:Y:S02]  /*5e80*/  @!P0 SYNCS.PHASECHK.TRANS64 P0, [R9+URZ], R4 ;  /* 0x00000004090085a7 */ /* 0x000e64000800007f */
[----:B-1----:R-:W-:Y:S05]  /*5e90*/  @!P0 BRA `(.L_x_121) ;  /* 0xfffffffc00f08947 */ /* 0x002fea000383ffff */
[----:B------:R-:W-:Y:S05]  /*5ea0*/  BRA `(.L_x_144) ;  /* 0xfffffff400bc7947 */ /* 0x000fea000383ffff */
.L_x_122:
[----:B0-----:R0:W1:Y:S02]  /*5eb0*/  SYNCS.PHASECHK.TRANS64.TRYWAIT P0, [R8+URZ], R5 ;  /* 0x00000005080075a7 */ /* 0x001064000800017f */
[----:B-1----:R-:W-:Y:S05]  /*5ec0*/  @!P0 NANOSLEEP.SYNCS 0x989680 ;  /* 0x009896800000895d */ /* 0x002fea0003900000 */
[----:B------:R-:W1:Y:S02]  /*5ed0*/  @!P0 SYNCS.PHASECHK.TRANS64 P0, [R8+URZ], R5 ;  /* 0x00000005080085a7 */ /* 0x000e64000800007f */
[----:B-1----:R-:W-:Y:S05]  /*5ee0*/  @!P0 BRA `(.L_x_122) ;  /* 0xfffffffc00f08947 */ /* 0x002fea000383ffff */
[----:B------:R-:W-:Y:S05]  /*5ef0*/  BRA `(.L_x_145) ;  /* 0xfffffff400cc7947 */ /* 0x000fea000383ffff */
.L_x_123:
[----:B0-----:R0:W1:Y:S02]  /*5f00*/  SYNCS.PHASECHK.TRANS64.TRYWAIT P0, [R9+URZ], R4 ;  /* 0x00000004090075a7 */ /* 0x001064000800017f */
[----:B-1----:R-:W-:Y:S05]  /*5f10*/  @!P0 NANOSLEEP.SYNCS 0x989680 ;  /* 0x009896800000895d */ /* 0x002fea0003900000 */
[----:B------:R-:W1:Y:S02]  /*5f20*/  @!P0 SYNCS.PHASECHK.TRANS64 P0, [R9+URZ], R4 ;  /* 0x00000004090085a7 */ /* 0x000e64000800007f */
[----:B-1----:R-:W-:Y:S05]  /*5f30*/  @!P0 BRA `(.L_x_123) ;  /* 0xfffffffc00f08947 */ /* 0x002fea000383ffff */
[----:B------:R-:W-:Y:S05]  /*5f40*/  BRA `(.L_x_146) ;  /* 0xfffffff400dc7947 */ /* 0x000fea000383ffff */
.L_x_124:
[----:B0-----:R0:W1:Y:S02]  /*5f50*/  SYNCS.PHASECHK.TRANS64.TRYWAIT P0, [R8+URZ], R5 ;  /* 0x00000005080075a7 */ /* 0x001064000800017f */
[----:B-1----:R-:W-:Y:S05]  /*5f60*/  @!P0 NANOSLEEP.SYNCS 0x989680 ;  /* 0x009896800000895d */ /* 0x002fea0003900000 */
[----:B------:R-:W1:Y:S02]  /*5f70*/  @!P0 SYNCS.PHASECHK.TRANS64 P0, [R8+URZ], R5 ;  /* 0x00000005080085a7 */ /* 0x000e64000800007f */
[----:B-1----:R-:W-:Y:S05]  /*5f80*/  @!P0 BRA `(.L_x_124) ;  /* 0xfffffffc00f08947 */ /* 0x002fea000383ffff */
[----:B------:R-:W-:Y:S05]  /*5f90*/  BRA `(.L_x_147) ;  /* 0xfffffff400ec7947 */ /* 0x000fea000383ffff */
.L_x_125:
[----:B0-----:R0:W1:Y:S02]  /*5fa0*/  SYNCS.PHASECHK.TRANS64.TRYWAIT P0, [R9+URZ], R4 ;  /* 0x00000004090075a7 */ /* 0x001064000800017f */
[----:B-1----:R-:W-:Y:S05]  /*5fb0*/  @!P0 NANOSLEEP.SYNCS 0x989680 ;  /* 0x009896800000895d */ /* 0x002fea0003900000 */
[----:B------:R-:W1:Y:S02]  /*5fc0*/  @!P0 SYNCS.PHASECHK.TRANS64 P0, [R9+URZ], R4 ;  /* 0x00000004090085a7 */ /* 0x000e64000800007f */
[----:B-1----:R-:W-:Y:S05]  /*5fd0*/  @!P0 BRA `(.L_x_125) ;  /* 0xfffffffc00f08947 */ /* 0x002fea000383ffff */
[----:B------:R-:W-:Y:S05]  /*5fe0*/  BRA `(.L_x_148) ;  /* 0xfffffff400fc7947 */ /* 0x000fea000383ffff */
.L_x_126:
[----:B0-----:R0:W1:Y:S02]  /*5ff0*/  SYNCS.PHASECHK.TRANS64.TRYWAIT P0, [R8+URZ], R5 ;  /* 0x00000005080075a7 */ /* 0x001064000800017f */
[----:B-1----:R-:W-:Y:S05]  /*6000*/  @!P0 NANOSLEEP.SYNCS 0x989680 ;  /* 0x009896800000895d */ /* 0x002fea0003900000 */
[----:B------:R-:W1:Y:S02]  /*6010*/  @!P0 SYNCS.PHASECHK.TRANS64 P0, [R8+URZ], R5 ;  /* 0x00000005080085a7 */ /* 0x000e64000800007f */
[----:B-1----:R-:W-:Y:S05]  /*6020*/  @!P0 BRA `(.L_x_126) ;  /* 0xfffffffc00f08947 */ /* 0x002fea000383ffff */
[----:B------:R-:W-:Y:S05]  /*6030*/  BRA `(.L_x_149) ;  /* 0xfffffff8000c7947 */ /* 0x000fea000383ffff */
.L_x_127:
[----:B0-----:R0:W1:Y:S02]  /*6040*/  SYNCS.PHASECHK.TRANS64.TRYWAIT P0, [R9+URZ], R4 ;  /* 0x00000004090075a7 */ /* 0x001064000800017f */
[----:B-1----:R-:W-:Y:S05]  /*6050*/  @!P0 NANOSLEEP.SYNCS 0x989680 ;  /* 0x009896800000895d */ /* 0x002fea0003900000 */
[----:B------:R-:W1:Y:S02]  /*6060*/  @!P0 SYNCS.PHASECHK.TRANS64 P0, [R9+URZ], R4 ;  /* 0x00000004090085a7 */ /* 0x000e64000800007f */
[----:B-1----:R-:W-:Y:S05]  /*6070*/  @!P0 BRA `(.L_x_127) ;  /* 0xfffffffc00f08947 */ /* 0x002fea000383ffff */
[----:B------:R-:W-:Y:S05]  /*6080*/  BRA `(.L_x_150) ;  /* 0xfffffff8001c7947 */ /* 0x000fea000383ffff */
.L_x_128:
[----:B0-----:R0:W1:Y:S02]  /*6090*/  SYNCS.PHASECHK.TRANS64.TRYWAIT P0, [R8+URZ], R5 ;  /* 0x00000005080075a7 */ /* 0x001064000800017f */
[----:B-1----:R-:W-:Y:S05]  /*60a0*/  @!P0 NANOSLEEP.SYNCS 0x989680 ;  /* 0x009896800000895d */ /* 0x002fea0003900000 */
[----:B------:R-:W1:Y:S02]  /*60b0*/  @!P0 SYNCS.PHASECHK.TRANS64 P0, [R8+URZ], R5 ;  /* 0x00000005080085a7 */ /* 0x000e64000800007f */
[----:B-1----:R-:W-:Y:S05]  /*60c0*/  @!P0 BRA `(.L_x_128) ;  /* 0xfffffffc00f08947 */ /* 0x002fea000383ffff */
[----:B------:R-:W-:Y:S05]  /*60d0*/  BRA `(.L_x_151) ;  /* 0xfffffff8002c7947 */ /* 0x000fea000383ffff */
.L_x_129:
[----:B-1----:R1:W2:Y:S02]  /*60e0*/  SYNCS.PHASECHK.TRANS64.TRYWAIT P0, [R11+URZ], R6 ;  /* 0x000000060b0075a7 */ /* 0x0022a4000800017f */
[----:B--2---:R-:W-:Y:S05]  /*60f0*/  @!P0 NANOSLEEP.SYNCS 0x989680 ;  /* 0x009896800000895d */ /* 0x004fea0003900000 */
[----:B------:R-:W2:Y:S02]  /*6100*/  @!P0 SYNCS.PHASECHK.TRANS64 P0, [R11+URZ], R6 ;  /* 0x000000060b0085a7 */ /* 0x000ea4000800007f */
[----:B--2---:R-:W-:Y:S05]  /*6110*/  @!P0 BRA `(.L_x_129) ;  /* 0xfffffffc00f08947 */ /* 0x004fea000383ffff */
[----:B------:R-:W-:Y:S05]  /*6120*/  BRA `(.L_x_152) ;  /* 0xfffffff800347947 */ /* 0x000fea000383ffff */
.L_x_153:
[----:B------:R-:W-:-:S00]  /*6130*/  BRA `(.L_x_153) ;  /* 0xfffffffc00fc7947 */ /* 0x000fc0000383ffff */
[----:B------:R-:W-:-:S00]  /*6140*/  NOP ;  /* 0x0000000000007918 */ /* 0x000fc00000000000 */
        /* <DEDUP_REMOVED lines=11> */
.L_x_154:


//--------------------- .nv.global.init           --------------------------
	.section	.nv.global.init,"aw",@progbits
.nv.global.init:
	.type		$str$22,@object
	.size		$str$22,($str$23 - $str$22)
$str$22:
        /*0000*/ 	.byte	0x6b, 0x5f, 0x74, 0x69, 0x6c, 0x65, 0x5f, 0x63, 0x6f, 0x75, 0x6e, 0x74, 0x20, 0x3e, 0x3d, 0x20
        /*0010*/ 	.byte	0x31, 0x00
	.type		$str$23,@object
	.size		$str$23,(__unnamed_1 - $str$23)
$str$23:
        /*0012*/ 	.byte	0x2f, 0x74, 0x6d, 0x70, 0x2f, 0x63, 0x75, 0x74, 0x6c, 0x61, 0x73, 0x73, 0x5f, 0x73, 0x77, 0x65
        /*0022*/ 	.byte	0x65, 0x70, 0x5f, 0x73, 0x72, 0x63, 0x2f, 0x69, 0x6e, 0x63, 0x6c, 0x75, 0x64, 0x65, 0x2f, 0x63
        /*0032*/ 	.byte	0x75, 0x74, 0x6c, 0x61, 0x73, 0x73, 0x2f, 0x67, 0x65, 0x6d, 0x6d, 0x2f, 0x63, 0x6f, 0x6c, 0x6c
        /*0042*/ 	.byte	0x65, 0x63, 0x74, 0x69, 0x76, 0x65, 0x2f, 0x73, 0x6d, 0x39, 0x30, 0x5f, 0x6d, 0x6d, 0x61, 0x5f
        /*0052*/ 	.byte	0x74, 0x6d, 0x61, 0x5f, 0x67, 0x6d, 0x6d, 0x61, 0x5f, 0x73, 0x73, 0x5f, 0x77, 0x61, 0x72, 0x70
        /*0062*/ 	.byte	0x73, 0x70, 0x65, 0x63, 0x69, 0x61, 0x6c, 0x69, 0x7a, 0x65, 0x64, 0x2e, 0x68, 0x70, 0x70, 0x00
	.type		__unnamed_1,@object
	.size		__unnamed_1,(.L_0 - __unnamed_1)
__unnamed_1:
        /*0072*/ 	.byte	0x76, 0x6f, 0x69, 0x64, 0x20, 0x63, 0x75, 0x74, 0x6c, 0x61, 0x73, 0x73, 0x3a, 0x3a, 0x67, 0x65
        /* <DEDUP_REMOVED lines=174> */
        /*0b62*/ 	.byte	0x65, 0x3a, 0x3a, 0x69, 0x64, 0x65, 0x6e, 0x74, 0x69, 0x74, 0x79, 0x5d, 0x00
.L_0:


//--------------------- .nv.shared._ZN7cutlass13device_kernelINS_4gemm6kernel13GemmUniversalIN4cute5tupleIJiiiiEEENS1_10collective13CollectiveMmaINS1_34MainloopSm90TmaGmmaWarpSpecializedILi14ENS5_IJNS4_1CILi1EEESB_SB_EEENS1_32KernelTmaWarpSpecializedPingpongEEENS5_IJNSA_ILi64EEESF_NSA_ILi32EEEEEEfNS5_IJlSB_lEEEfSI_NS4_8TiledMMAINS4_8MMA_AtomIJNS4_4SM904GMMA29MMA_64x64x8_F32TF32TF32_SS_TNILNSM_7ScaleInE1ELSO_1EEEEEENS4_6LayoutISC_NS5_IJNSA_ILi0EEESS_SS_EEEEENS5_IJNS4_10UnderscoreESV_SV_EEEEENS4_13SM90_TMA_LOADENS4_14ComposedLayoutINS4_7SwizzleILi3ELi4ELi3EEENS4_18smem_ptr_flag_bitsILi32EEENSR_INS5_IJNSA_ILi8EEESG_EEENS5_IJSG_SB_EEEEEEEvNS4_8identityESY_S18_vS19_EENS_8epilogue10collective6detail29Sm90TmaWarpSpecializedAdapterINS1C_15DefaultEpilogueIfSI_SI_NS1B_6thread17LinearCombinationIfLi1EffLNS1G_9ScaleType4KindE0ELNS_15FloatRoundStyleE2EfEENS1_15EpilogueDefaultEEEEEvvEEEEvNT_6ParamsE --------------------------
	.section	.nv.shared._ZN7cutlass13device_kernelINS_4gemm6kernel13GemmUniversalIN4cute5tupleIJiiiiEEENS1_10collective13CollectiveMmaINS1_34MainloopSm90TmaGmmaWarpSpecializedILi14ENS5_IJNS4_1CILi1EEESB_SB_EEENS1_32KernelTmaWarpSpecializedPingpongEEENS5_IJNSA_ILi64EEESF_NSA_ILi32EEEEEEfNS5_IJlSB_lEEEfSI_NS4_8TiledMMAINS4_8MMA_AtomIJNS4_4SM904GMMA29MMA_64x64x8_F32TF32TF32_SS_TNILNSM_7ScaleInE1ELSO_1EEEEEENS4_6LayoutISC_NS5_IJNSA_ILi0EEESS_SS_EEEEENS5_IJNS4_10UnderscoreESV_SV_EEEEENS4_13SM90_TMA_LOADENS4_14ComposedLayoutINS4_7SwizzleILi3ELi4ELi3EEENS4_18smem_ptr_flag_bitsILi32EEENSR_INS5_IJNSA_ILi8EEESG_EEENS5_IJSG_SB_EEEEEEEvNS4_8identityESY_S18_vS19_EENS_8epilogue10collective6detail29Sm90TmaWarpSpecializedAdapterINS1C_15DefaultEpilogueIfSI_SI_NS1B_6thread17LinearCombinationIfLi1EffLNS1G_9ScaleType4KindE0ELNS_15FloatRoundStyleE2EfEENS1_15EpilogueDefaultEEEEEvvEEEEvNT_6ParamsE,"aw",@nobits
	.sectionflags	@""
	.align	16
	.zero		1024


//--------------------- .nv.shared.reserved.0     --------------------------
	.section	.nv.shared.reserved.0,"aw",@nobits
	.weak		__nv_reservedSMEM_offset_0_alias
	.size		__nv_reservedSMEM_offset_0_alias, 0, 0
	.other		__nv_reservedSMEM_offset_0_alias,@"STO_CUDA_RESERVED_SHARED STV_DEFAULT"
__nv_reservedSMEM_offset_0_alias:
	.zero		0


//--------------------- .nv.global                --------------------------
	.section	.nv.global,"aw",@nobits
.nv.global:
	.type		_ZN40_INTERNAL_a84971f8_4_k_cu_8c2da286_142194cute1_E,@object
	.size		_ZN40_INTERNAL_a84971f8_4_k_cu_8c2da286_142194cute1_E,(_ZN40_INTERNAL_a84971f8_4_k_cu_8c2da286_142194cuda3std3__45__cpo6cbeginE - _ZN40_INTERNAL_a84971f8_4_k_cu_8c2da286_142194cute1_E)
_ZN40_INTERNAL_a84971f8_4_k_cu_8c2da286_142194cute1_E:
	.zero		1
	.type		_ZN40_INTERNAL_a84971f8_4_k_cu_8c2da286_142194cuda3std3__45__cpo6cbeginE,@object
	.size		_ZN40_INTERNAL_a84971f8_4_k_cu_8c2da286_142194cuda3std3__45__cpo6cbeginE,(_ZN40_INTERNAL_a84971f8_4_k_cu_8c2da286_142194cuda3std3__48in_placeE - _ZN40_INTERNAL_a84971f8_4_k_cu_8c2da286_142194cuda3std3__45__cpo6cbeginE)
_ZN40_INTERNAL_a84971f8_4_k_cu_8c2da286_142194cuda3std3__45__cpo6cbeginE:
	.zero		1
	.type		_ZN40_INTERNAL_a84971f8_4_k_cu_8c2da286_142194cuda3std3__48in_placeE,@object
	.size		_ZN40_INTERNAL_a84971f8_4_k_cu_8c2da286_142194cuda3std3__48in_placeE,(_ZN40_INTERNAL_a84971f8_4_k_cu_8c2da286_142194cuda3std6ranges3__45__cpo9iter_moveE - _ZN40_INTERNAL_a84971f8_4_k_cu_8c2da286_142194cuda3std3__48in_placeE)
_ZN40_INTERNAL_a84971f8_4_k_cu_8c2da286_142194cuda3std3__48in_placeE:
	.zero		1
	.type		_ZN40_INTERNAL_a84971f8_4_k_cu_8c2da286_142194cuda3std6ranges3__45__cpo9iter_moveE,@object
	.size		_ZN40_INTERNAL_a84971f8_4_k_cu_8c2da286_142194cuda3std6ranges3__45__cpo9iter_moveE,(_ZN40_INTERNAL_a84971f8_4_k_cu_8c2da286_142194cuda3std3__45__cpo5beginE - _ZN40_INTERNAL_a84971f8_4_k_cu_8c2da286_142194cuda3std6ranges3__45__cpo9iter_moveE)
_ZN40_INTERNAL_a84971f8_4_k_cu_8c2da286_142194cuda3std6ranges3__45__cpo9iter_moveE:
	.zero		1
	.type		_ZN40_INTERNAL_a84971f8_4_k_cu_8c2da286_142194cuda3std3__45__cpo5beginE,@object
	.size		_ZN40_INTERNAL_a84971f8_4_k_cu_8c2da286_142194cuda3std3__45__cpo5beginE,(_ZN40_INTERNAL_a84971f8_4_k_cu_8c2da286_142194cuda3std3__442_GLOBAL__N__a84971f8_4_k_cu_8c2da286_142196ignoreE - _ZN40_INTERNAL_a84971f8_4_k_cu_8c2da286_142194cuda3std3__45__cpo5beginE)
_ZN40_INTERNAL_a84971f8_4_k_cu_8c2da286_142194cuda3std3__45__cpo5beginE:
	.zero		1
	.type		_ZN40_INTERNAL_a84971f8_4_k_cu_8c2da286_142194cuda3std3__442_GLOBAL__N__a84971f8_4_k_cu_8c2da286_142196ignoreE,@object
	.size		_ZN40_INTERNAL_a84971f8_4_k_cu_8c2da286_142194cuda3std3__442_GLOBAL__N__a84971f8_4_k_cu_8c2da286_142196ignoreE,(_ZN40_INTERNAL_a84971f8_4_k_cu_8c2da286_142194cute7productE - _ZN40_INTERNAL_a84971f8_4_k_cu_8c2da286_142194cuda3std3__442_GLOBAL__N__a84971f8_4_k_cu_8c2da286_142196ignoreE)
_ZN40_INTERNAL_a84971f8_4_k_cu_8c2da286_142194cuda3std3__442_GLOBAL__N__a84971f8_4_k_cu_8c2da286_142196ignoreE:
	.zero		1
	.type		_ZN40_INTERNAL_a84971f8_4_k_cu_8c2da286_142194cute7productE,@object
	.size		_ZN40_INTERNAL_a84971f8_4_k_cu_8c2da286_142194cute7productE,(_ZN40_INTERNAL_a84971f8_4_k_cu_8c2da286_142194cuda3std3__45__cpo3endE - _ZN40_INTERNAL_a84971f8_4_k_cu_8c2da286_142194cute7productE)
_ZN40_INTERNAL_a84971f8_4_k_cu_8c2da286_142194cute7productE:
	.zero		1
	.type		_ZN40_INTERNAL_a84971f8_4_k_cu_8c2da286_142194cuda3std3__45__cpo3endE,@object
	.size		_ZN40_INTERNAL_a84971f8_4_k_cu_8c2da286_142194cuda3std3__45__cpo3endE,(_ZN40_INTERNAL_a84971f8_4_k_cu_8c2da286_142194cuda3std3__419piecewise_constructE - _ZN40_INTERNAL_a84971f8_4_k_cu_8c2da286_142194cuda3std3__45__cpo3endE)
_ZN40_INTERNAL_a84971f8_4_k_cu_8c2da286_142194cuda3std3__45__cpo3endE:
	.zero		1
	.type		_ZN40_INTERNAL_a84971f8_4_k_cu_8c2da286_142194cuda3std3__419piecewise_constructE,@object
	.size		_ZN40_INTERNAL_a84971f8_4_k_cu_8c2da286_142194cuda3std3__419piecewise_constructE,(_ZN40_INTERNAL_a84971f8_4_k_cu_8c2da286_142194cuda3std3__45__cpo4cendE - _ZN40_INTERNAL_a84971f8_4_k_cu_8c2da286_142194cuda3std3__419piecewise_constructE)
_ZN40_INTERNAL_a84971f8_4_k_cu_8c2da286_142194cuda3std3__419piecewise_constructE:
	.zero		1
	.type		_ZN40_INTERNAL_a84971f8_4_k_cu_8c2da286_142194cuda3std3__45__cpo4cendE,@object
	.size		_ZN40_INTERNAL_a84971f8_4_k_cu_8c2da286_142194cuda3std3__45__cpo4cendE,(_ZN40_INTERNAL_a84971f8_4_k_cu_8c2da286_142194cuda3std6ranges3__45__cpo4swapE - _ZN40_INTERNAL_a84971f8_4_k_cu_8c2da286_142194cuda3std3__45__cpo4cendE)
_ZN40_INTERNAL_a84971f8_4_k_cu_8c2da286_142194cuda3std3__45__cpo4cendE:
	.zero		1
	.type		_ZN40_INTERNAL_a84971f8_4_k_cu_8c2da286_142194cuda3std6ranges3__45__cpo4swapE,@object
	.size		_ZN40_INTERNAL_a84971f8_4_k_cu_8c2da286_142194cuda3std6ranges3__45__cpo4swapE,(.L_8 - _ZN40_INTERNAL_a84971f8_4_k_cu_8c2da286_142194cuda3std6ranges3__45__cpo4swapE)
_ZN40_INTERNAL_a84971f8_4_k_cu_8c2da286_142194cuda3std6ranges3__45__cpo4swapE:
	.zero		1
.L_8:


//--------------------- .nv.constant0._ZN7cutlass13device_kernelINS_4gemm6kernel13GemmUniversalIN4cute5tupleIJiiiiEEENS1_10collective13CollectiveMmaINS1_34MainloopSm90TmaGmmaWarpSpecializedILi14ENS5_IJNS4_1CILi1EEESB_SB_EEENS1_32KernelTmaWarpSpecializedPingpongEEENS5_IJNSA_ILi64EEESF_NSA_ILi32EEEEEEfNS5_IJlSB_lEEEfSI_NS4_8TiledMMAINS4_8MMA_AtomIJNS4_4SM904GMMA29MMA_64x64x8_F32TF32TF32_SS_TNILNSM_7ScaleInE1ELSO_1EEEEEENS4_6LayoutISC_NS5_IJNSA_ILi0EEESS_SS_EEEEENS5_IJNS4_10UnderscoreESV_SV_EEEEENS4_13SM90_TMA_LOADENS4_14ComposedLayoutINS4_7SwizzleILi3ELi4ELi3EEENS4_18smem_ptr_flag_bitsILi32EEENSR_INS5_IJNSA_ILi8EEESG_EEENS5_IJSG_SB_EEEEEEEvNS4_8identityESY_S18_vS19_EENS_8epilogue10collective6detail29Sm90TmaWarpSpecializedAdapterINS1C_15DefaultEpilogueIfSI_SI_NS1B_6thread17LinearCombinationIfLi1EffLNS1G_9ScaleType4KindE0ELNS_15FloatRoundStyleE2EfEENS1_15EpilogueDefaultEEEEEvvEEEEvNT_6ParamsE --------------------------
	.section	.nv.constant0._ZN7cutlass13device_kernelINS_4gemm6kernel13GemmUniversalIN4cute5tupleIJiiiiEEENS1_10collective13CollectiveMmaINS1_34MainloopSm90TmaGmmaWarpSpecializedILi14ENS5_IJNS4_1CILi1EEESB_SB_EEENS1_32KernelTmaWarpSpecializedPingpongEEENS5_IJNSA_ILi64EEESF_NSA_ILi32EEEEEEfNS5_IJlSB_lEEEfSI_NS4_8TiledMMAINS4_8MMA_AtomIJNS4_4SM904GMMA29MMA_64x64x8_F32TF32TF32_SS_TNILNSM_7ScaleInE1ELSO_1EEEEEENS4_6LayoutISC_NS5_IJNSA_ILi0EEESS_SS_EEEEENS5_IJNS4_10UnderscoreESV_SV_EEEEENS4_13SM90_TMA_LOADENS4_14ComposedLayoutINS4_7SwizzleILi3ELi4ELi3EEENS4_18smem_ptr_flag_bitsILi32EEENSR_INS5_IJNSA_ILi8EEESG_EEENS5_IJSG_SB_EEEEEEEvNS4_8identityESY_S18_vS19_EENS_8epilogue10collective6detail29Sm90TmaWarpSpecializedAdapterINS1C_15DefaultEpilogueIfSI_SI_NS1B_6thread17LinearCombinationIfLi1EffLNS1G_9ScaleType4KindE0ELNS_15FloatRoundStyleE2EfEENS1_15EpilogueDefaultEEEEEvvEEEEvNT_6ParamsE,"a",@progbits
	.sectionflags	@""
	.align	4
.nv.constant0._ZN7cutlass13device_kernelINS_4gemm6kernel13GemmUniversalIN4cute5tupleIJiiiiEEENS1_10collective13CollectiveMmaINS1_34MainloopSm90TmaGmmaWarpSpecializedILi14ENS5_IJNS4_1CILi1EEESB_SB_EEENS1_32KernelTmaWarpSpecializedPingpongEEENS5_IJNSA_ILi64EEESF_NSA_ILi32EEEEEEfNS5_IJlSB_lEEEfSI_NS4_8TiledMMAINS4_8MMA_AtomIJNS4_4SM904GMMA29MMA_64x64x8_F32TF32TF32_SS_TNILNSM_7ScaleInE1ELSO_1EEEEEENS4_6LayoutISC_NS5_IJNSA_ILi0EEESS_SS_EEEEENS5_IJNS4_10UnderscoreESV_SV_EEEEENS4_13SM90_TMA_LOADENS4_14ComposedLayoutINS4_7SwizzleILi3ELi4ELi3EEENS4_18smem_ptr_flag_bitsILi32EEENSR_INS5_IJNSA_ILi8EEESG_EEENS5_IJSG_SB_EEEEEEEvNS4_8identityESY_S18_vS19_EENS_8epilogue10collective6detail29Sm90TmaWarpSpecializedAdapterINS1C_15DefaultEpilogueIfSI_SI_NS1B_6thread17LinearCombinationIfLi1EffLNS1G_9ScaleType4KindE0ELNS_15FloatRoundStyleE2EfEENS1_15EpilogueDefaultEEEEEvvEEEEvNT_6ParamsE:
	.zero		1664


//--------------------- SYMBOLS --------------------------

	.type		.nv.reservedSmem.offset0,@object
	.size		.nv.reservedSmem.offset0,0x4
	.type		__assertfail,@function
